//
// Generated by NVIDIA NVVM Compiler
//
// Compiler Build ID: CL-36424714
// Cuda compilation tools, release 13.0, V13.0.88
// Based on NVVM 20.0.0
//

.version 9.0
.target sm_100
.address_size 64

	// .globl	_Z14meanOfFeaturesPdS_ii
.global .align 4 .b8 precalc_xorwow_matrix[102400];
.global .align 4 .b8 precalc_xorwow_offset_matrix[102400];
.global .align 4 .b8 mrg32k3aM1[2304];
.global .align 4 .b8 mrg32k3aM2[2304];
.global .align 4 .b8 mrg32k3aM1SubSeq[2016];
.global .align 4 .b8 mrg32k3aM2SubSeq[2016];
.global .align 4 .b8 mrg32k3aM1Seq[2304];
.global .align 4 .b8 mrg32k3aM2Seq[2304];
.const .align 8 .b8 __cr_lgamma_table[72];

.visible .entry _Z14meanOfFeaturesPdS_ii(
	.param .u64 .ptr .align 1 _Z14meanOfFeaturesPdS_ii_param_0,
	.param .u64 .ptr .align 1 _Z14meanOfFeaturesPdS_ii_param_1,
	.param .u32 _Z14meanOfFeaturesPdS_ii_param_2,
	.param .u32 _Z14meanOfFeaturesPdS_ii_param_3
)
{
	.reg .pred 	%p<10>;
	.reg .b32 	%r<38>;
	.reg .b64 	%rd<44>;
	.reg .b64 	%fd<76>;

	ld.param.u64 	%rd3, [_Z14meanOfFeaturesPdS_ii_param_0];
	ld.param.u64 	%rd4, [_Z14meanOfFeaturesPdS_ii_param_1];
	ld.param.u32 	%r23, [_Z14meanOfFeaturesPdS_ii_param_2];
	ld.param.u32 	%r24, [_Z14meanOfFeaturesPdS_ii_param_3];
	cvta.to.global.u64 	%rd1, %rd3;
	cvta.to.global.u64 	%rd5, %rd4;
	mov.u32 	%r25, %ctaid.x;
	mov.u32 	%r26, %ntid.x;
	mov.u32 	%r27, %tid.x;
	mad.lo.s32 	%r1, %r25, %r26, %r27;
	mul.wide.s32 	%rd6, %r1, 8;
	add.s64 	%rd2, %rd5, %rd6;
	mov.b64 	%rd7, 0;
	st.global.u64 	[%rd2], %rd7;
	setp.lt.s32 	%p1, %r23, 1;
	mov.f64 	%fd75, 0d0000000000000000;
	@%p1 bra 	$L__BB0_13;
	and.b32  	%r2, %r23, 15;
	setp.lt.u32 	%p2, %r23, 16;
	mov.b32 	%r34, 0;
	mov.f64 	%fd75, 0d0000000000000000;
	@%p2 bra 	$L__BB0_4;
	and.b32  	%r34, %r23, 2147483632;
	neg.s32 	%r32, %r34;
	shl.b32 	%r5, %r24, 4;
	mov.f64 	%fd75, 0d0000000000000000;
	mul.wide.s32 	%rd10, %r24, 8;
	mov.u32 	%r31, %r1;
$L__BB0_3:
	.pragma "nounroll";
	mul.wide.s32 	%rd8, %r31, 8;
	add.s64 	%rd9, %rd1, %rd8;
	ld.global.f64 	%fd14, [%rd9];
	add.f64 	%fd15, %fd14, %fd75;
	st.global.f64 	[%rd2], %fd15;
	add.s64 	%rd11, %rd9, %rd10;
	ld.global.f64 	%fd16, [%rd11];
	add.f64 	%fd17, %fd16, %fd15;
	st.global.f64 	[%rd2], %fd17;
	add.s64 	%rd12, %rd11, %rd10;
	ld.global.f64 	%fd18, [%rd12];
	add.f64 	%fd19, %fd18, %fd17;
	st.global.f64 	[%rd2], %fd19;
	add.s64 	%rd13, %rd12, %rd10;
	ld.global.f64 	%fd20, [%rd13];
	add.f64 	%fd21, %fd20, %fd19;
	st.global.f64 	[%rd2], %fd21;
	add.s64 	%rd14, %rd13, %rd10;
	ld.global.f64 	%fd22, [%rd14];
	add.f64 	%fd23, %fd22, %fd21;
	st.global.f64 	[%rd2], %fd23;
	add.s64 	%rd15, %rd14, %rd10;
	ld.global.f64 	%fd24, [%rd15];
	add.f64 	%fd25, %fd24, %fd23;
	st.global.f64 	[%rd2], %fd25;
	add.s64 	%rd16, %rd15, %rd10;
	ld.global.f64 	%fd26, [%rd16];
	add.f64 	%fd27, %fd26, %fd25;
	st.global.f64 	[%rd2], %fd27;
	add.s64 	%rd17, %rd16, %rd10;
	ld.global.f64 	%fd28, [%rd17];
	add.f64 	%fd29, %fd28, %fd27;
	st.global.f64 	[%rd2], %fd29;
	add.s64 	%rd18, %rd17, %rd10;
	ld.global.f64 	%fd30, [%rd18];
	add.f64 	%fd31, %fd30, %fd29;
	st.global.f64 	[%rd2], %fd31;
	add.s64 	%rd19, %rd18, %rd10;
	ld.global.f64 	%fd32, [%rd19];
	add.f64 	%fd33, %fd32, %fd31;
	st.global.f64 	[%rd2], %fd33;
	add.s64 	%rd20, %rd19, %rd10;
	ld.global.f64 	%fd34, [%rd20];
	add.f64 	%fd35, %fd34, %fd33;
	st.global.f64 	[%rd2], %fd35;
	add.s64 	%rd21, %rd20, %rd10;
	ld.global.f64 	%fd36, [%rd21];
	add.f64 	%fd37, %fd36, %fd35;
	st.global.f64 	[%rd2], %fd37;
	add.s64 	%rd22, %rd21, %rd10;
	ld.global.f64 	%fd38, [%rd22];
	add.f64 	%fd39, %fd38, %fd37;
	st.global.f64 	[%rd2], %fd39;
	add.s64 	%rd23, %rd22, %rd10;
	ld.global.f64 	%fd40, [%rd23];
	add.f64 	%fd41, %fd40, %fd39;
	st.global.f64 	[%rd2], %fd41;
	add.s64 	%rd24, %rd23, %rd10;
	ld.global.f64 	%fd42, [%rd24];
	add.f64 	%fd43, %fd42, %fd41;
	st.global.f64 	[%rd2], %fd43;
	add.s64 	%rd25, %rd24, %rd10;
	ld.global.f64 	%fd44, [%rd25];
	add.f64 	%fd75, %fd44, %fd43;
	st.global.f64 	[%rd2], %fd75;
	add.s32 	%r32, %r32, 16;
	add.s32 	%r31, %r31, %r5;
	setp.ne.s32 	%p3, %r32, 0;
	@%p3 bra 	$L__BB0_3;
$L__BB0_4:
	setp.eq.s32 	%p4, %r2, 0;
	@%p4 bra 	$L__BB0_13;
	and.b32  	%r11, %r23, 7;
	setp.lt.u32 	%p5, %r2, 8;
	@%p5 bra 	$L__BB0_7;
	mad.lo.s32 	%r29, %r34, %r24, %r1;
	mul.wide.s32 	%rd26, %r29, 8;
	add.s64 	%rd27, %rd1, %rd26;
	ld.global.f64 	%fd45, [%rd27];
	add.f64 	%fd46, %fd45, %fd75;
	st.global.f64 	[%rd2], %fd46;
	mul.wide.s32 	%rd28, %r24, 8;
	add.s64 	%rd29, %rd27, %rd28;
	ld.global.f64 	%fd47, [%rd29];
	add.f64 	%fd48, %fd47, %fd46;
	st.global.f64 	[%rd2], %fd48;
	add.s64 	%rd30, %rd29, %rd28;
	ld.global.f64 	%fd49, [%rd30];
	add.f64 	%fd50, %fd49, %fd48;
	st.global.f64 	[%rd2], %fd50;
	add.s64 	%rd31, %rd30, %rd28;
	ld.global.f64 	%fd51, [%rd31];
	add.f64 	%fd52, %fd51, %fd50;
	st.global.f64 	[%rd2], %fd52;
	add.s64 	%rd32, %rd31, %rd28;
	ld.global.f64 	%fd53, [%rd32];
	add.f64 	%fd54, %fd53, %fd52;
	st.global.f64 	[%rd2], %fd54;
	add.s64 	%rd33, %rd32, %rd28;
	ld.global.f64 	%fd55, [%rd33];
	add.f64 	%fd56, %fd55, %fd54;
	st.global.f64 	[%rd2], %fd56;
	add.s64 	%rd34, %rd33, %rd28;
	ld.global.f64 	%fd57, [%rd34];
	add.f64 	%fd58, %fd57, %fd56;
	st.global.f64 	[%rd2], %fd58;
	add.s64 	%rd35, %rd34, %rd28;
	ld.global.f64 	%fd59, [%rd35];
	add.f64 	%fd75, %fd59, %fd58;
	st.global.f64 	[%rd2], %fd75;
	add.s32 	%r34, %r34, 8;
$L__BB0_7:
	setp.eq.s32 	%p6, %r11, 0;
	@%p6 bra 	$L__BB0_13;
	and.b32  	%r14, %r23, 3;
	setp.lt.u32 	%p7, %r11, 4;
	@%p7 bra 	$L__BB0_10;
	mad.lo.s32 	%r30, %r34, %r24, %r1;
	mul.wide.s32 	%rd36, %r30, 8;
	add.s64 	%rd37, %rd1, %rd36;
	ld.global.f64 	%fd60, [%rd37];
	add.f64 	%fd61, %fd60, %fd75;
	st.global.f64 	[%rd2], %fd61;
	mul.wide.s32 	%rd38, %r24, 8;
	add.s64 	%rd39, %rd37, %rd38;
	ld.global.f64 	%fd62, [%rd39];
	add.f64 	%fd63, %fd62, %fd61;
	st.global.f64 	[%rd2], %fd63;
	add.s64 	%rd40, %rd39, %rd38;
	ld.global.f64 	%fd64, [%rd40];
	add.f64 	%fd65, %fd64, %fd63;
	st.global.f64 	[%rd2], %fd65;
	add.s64 	%rd41, %rd40, %rd38;
	ld.global.f64 	%fd66, [%rd41];
	add.f64 	%fd75, %fd66, %fd65;
	st.global.f64 	[%rd2], %fd75;
	add.s32 	%r34, %r34, 4;
$L__BB0_10:
	setp.eq.s32 	%p8, %r14, 0;
	@%p8 bra 	$L__BB0_13;
	mad.lo.s32 	%r37, %r34, %r24, %r1;
	neg.s32 	%r36, %r14;
$L__BB0_12:
	.pragma "nounroll";
	mul.wide.s32 	%rd42, %r37, 8;
	add.s64 	%rd43, %rd1, %rd42;
	ld.global.f64 	%fd67, [%rd43];
	add.f64 	%fd75, %fd67, %fd75;
	st.global.f64 	[%rd2], %fd75;
	add.s32 	%r37, %r37, %r24;
	add.s32 	%r36, %r36, 1;
	setp.ne.s32 	%p9, %r36, 0;
	@%p9 bra 	$L__BB0_12;
$L__BB0_13:
	cvt.rn.f64.s32 	%fd68, %r23;
	div.rn.f64 	%fd69, %fd75, %fd68;
	st.global.f64 	[%rd2], %fd69;
	ret;

}
	// .globl	_Z16subMeansFromColsPdS_S_ii
.visible .entry _Z16subMeansFromColsPdS_S_ii(
	.param .u64 .ptr .align 1 _Z16subMeansFromColsPdS_S_ii_param_0,
	.param .u64 .ptr .align 1 _Z16subMeansFromColsPdS_S_ii_param_1,
	.param .u64 .ptr .align 1 _Z16subMeansFromColsPdS_S_ii_param_2,
	.param .u32 _Z16subMeansFromColsPdS_S_ii_param_3,
	.param .u32 _Z16subMeansFromColsPdS_S_ii_param_4
)
{
	.reg .b32 	%r<7>;
	.reg .b64 	%rd<12>;
	.reg .b64 	%fd<4>;

	ld.param.u64 	%rd1, [_Z16subMeansFromColsPdS_S_ii_param_0];
	ld.param.u64 	%rd2, [_Z16subMeansFromColsPdS_S_ii_param_1];
	ld.param.u64 	%rd3, [_Z16subMeansFromColsPdS_S_ii_param_2];
	ld.param.u32 	%r1, [_Z16subMeansFromColsPdS_S_ii_param_4];
	cvta.to.global.u64 	%rd4, %rd2;
	cvta.to.global.u64 	%rd5, %rd3;
	cvta.to.global.u64 	%rd6, %rd1;
	mov.u32 	%r2, %ctaid.x;
	mov.u32 	%r3, %ntid.x;
	mov.u32 	%r4, %tid.x;
	mad.lo.s32 	%r5, %r2, %r3, %r4;
	rem.s32 	%r6, %r5, %r1;
	mul.wide.s32 	%rd7, %r5, 8;
	add.s64 	%rd8, %rd6, %rd7;
	ld.global.f64 	%fd1, [%rd8];
	mul.wide.s32 	%rd9, %r6, 8;
	add.s64 	%rd10, %rd5, %rd9;
	ld.global.f64 	%fd2, [%rd10];
	sub.f64 	%fd3, %fd1, %fd2;
	add.s64 	%rd11, %rd4, %rd7;
	st.global.f64 	[%rd11], %fd3;
	ret;

}
	// .globl	_Z13calcCovMatrixPdS_ii
.visible .entry _Z13calcCovMatrixPdS_ii(
	.param .u64 .ptr .align 1 _Z13calcCovMatrixPdS_ii_param_0,
	.param .u64 .ptr .align 1 _Z13calcCovMatrixPdS_ii_param_1,
	.param .u32 _Z13calcCovMatrixPdS_ii_param_2,
	.param .u32 _Z13calcCovMatrixPdS_ii_param_3
)
{
	.reg .pred 	%p<10>;
	.reg .b32 	%r<44>;
	.reg .b64 	%rd<48>;
	.reg .b64 	%fd<60>;

	ld.param.u64 	%rd3, [_Z13calcCovMatrixPdS_ii_param_0];
	ld.param.u64 	%rd4, [_Z13calcCovMatrixPdS_ii_param_1];
	ld.param.u32 	%r19, [_Z13calcCovMatrixPdS_ii_param_2];
	ld.param.u32 	%r20, [_Z13calcCovMatrixPdS_ii_param_3];
	cvta.to.global.u64 	%rd1, %rd3;
	cvta.to.global.u64 	%rd5, %rd4;
	mov.u32 	%r21, %ctaid.x;
	mov.u32 	%r22, %ntid.x;
	mov.u32 	%r23, %tid.x;
	mad.lo.s32 	%r24, %r21, %r22, %r23;
	div.s32 	%r1, %r24, %r20;
	mul.lo.s32 	%r25, %r1, %r20;
	sub.s32 	%r2, %r24, %r25;
	setp.gt.s32 	%p1, %r19, 0;
	mul.wide.s32 	%rd6, %r24, 8;
	add.s64 	%rd2, %rd5, %rd6;
	@%p1 bra 	$L__BB2_2;
	ld.global.f64 	%fd59, [%rd2];
	bra.uni 	$L__BB2_13;
$L__BB2_2:
	ld.global.f64 	%fd59, [%rd2];
	and.b32  	%r3, %r19, 7;
	setp.lt.u32 	%p2, %r19, 8;
	mov.b32 	%r42, 0;
	@%p2 bra 	$L__BB2_5;
	and.b32  	%r42, %r19, 2147483640;
	neg.s32 	%r40, %r42;
	shl.b32 	%r6, %r20, 3;
	mul.wide.s32 	%rd11, %r20, 8;
	mov.u32 	%r38, %r1;
	mov.u32 	%r39, %r2;
$L__BB2_4:
	.pragma "nounroll";
	mul.wide.s32 	%rd7, %r38, 8;
	add.s64 	%rd8, %rd1, %rd7;
	ld.global.f64 	%fd12, [%rd8];
	mul.wide.s32 	%rd9, %r39, 8;
	add.s64 	%rd10, %rd1, %rd9;
	ld.global.f64 	%fd13, [%rd10];
	fma.rn.f64 	%fd14, %fd12, %fd13, %fd59;
	st.global.f64 	[%rd2], %fd14;
	add.s64 	%rd12, %rd8, %rd11;
	ld.global.f64 	%fd15, [%rd12];
	add.s64 	%rd13, %rd10, %rd11;
	ld.global.f64 	%fd16, [%rd13];
	fma.rn.f64 	%fd17, %fd15, %fd16, %fd14;
	st.global.f64 	[%rd2], %fd17;
	add.s64 	%rd14, %rd12, %rd11;
	ld.global.f64 	%fd18, [%rd14];
	add.s64 	%rd15, %rd13, %rd11;
	ld.global.f64 	%fd19, [%rd15];
	fma.rn.f64 	%fd20, %fd18, %fd19, %fd17;
	st.global.f64 	[%rd2], %fd20;
	add.s64 	%rd16, %rd14, %rd11;
	ld.global.f64 	%fd21, [%rd16];
	add.s64 	%rd17, %rd15, %rd11;
	ld.global.f64 	%fd22, [%rd17];
	fma.rn.f64 	%fd23, %fd21, %fd22, %fd20;
	st.global.f64 	[%rd2], %fd23;
	add.s64 	%rd18, %rd16, %rd11;
	ld.global.f64 	%fd24, [%rd18];
	add.s64 	%rd19, %rd17, %rd11;
	ld.global.f64 	%fd25, [%rd19];
	fma.rn.f64 	%fd26, %fd24, %fd25, %fd23;
	st.global.f64 	[%rd2], %fd26;
	add.s64 	%rd20, %rd18, %rd11;
	ld.global.f64 	%fd27, [%rd20];
	add.s64 	%rd21, %rd19, %rd11;
	ld.global.f64 	%fd28, [%rd21];
	fma.rn.f64 	%fd29, %fd27, %fd28, %fd26;
	st.global.f64 	[%rd2], %fd29;
	add.s64 	%rd22, %rd20, %rd11;
	ld.global.f64 	%fd30, [%rd22];
	add.s64 	%rd23, %rd21, %rd11;
	ld.global.f64 	%fd31, [%rd23];
	fma.rn.f64 	%fd32, %fd30, %fd31, %fd29;
	st.global.f64 	[%rd2], %fd32;
	add.s64 	%rd24, %rd22, %rd11;
	ld.global.f64 	%fd33, [%rd24];
	add.s64 	%rd25, %rd23, %rd11;
	ld.global.f64 	%fd34, [%rd25];
	fma.rn.f64 	%fd59, %fd33, %fd34, %fd32;
	st.global.f64 	[%rd2], %fd59;
	add.s32 	%r40, %r40, 8;
	add.s32 	%r39, %r39, %r6;
	add.s32 	%r38, %r38, %r6;
	setp.ne.s32 	%p3, %r40, 0;
	@%p3 bra 	$L__BB2_4;
$L__BB2_5:
	setp.eq.s32 	%p4, %r3, 0;
	@%p4 bra 	$L__BB2_13;
	and.b32  	%r14, %r19, 3;
	setp.lt.u32 	%p5, %r3, 4;
	@%p5 bra 	$L__BB2_8;
	mul.lo.s32 	%r27, %r42, %r20;
	add.s32 	%r28, %r27, %r1;
	mul.wide.s32 	%rd26, %r28, 8;
	add.s64 	%rd27, %rd1, %rd26;
	ld.global.f64 	%fd35, [%rd27];
	add.s32 	%r29, %r27, %r2;
	mul.wide.s32 	%rd28, %r29, 8;
	add.s64 	%rd29, %rd1, %rd28;
	ld.global.f64 	%fd36, [%rd29];
	fma.rn.f64 	%fd37, %fd35, %fd36, %fd59;
	st.global.f64 	[%rd2], %fd37;
	mul.wide.s32 	%rd30, %r20, 8;
	add.s64 	%rd31, %rd27, %rd30;
	ld.global.f64 	%fd38, [%rd31];
	add.s64 	%rd32, %rd29, %rd30;
	ld.global.f64 	%fd39, [%rd32];
	fma.rn.f64 	%fd40, %fd38, %fd39, %fd37;
	st.global.f64 	[%rd2], %fd40;
	add.s64 	%rd33, %rd31, %rd30;
	ld.global.f64 	%fd41, [%rd33];
	add.s64 	%rd34, %rd32, %rd30;
	ld.global.f64 	%fd42, [%rd34];
	fma.rn.f64 	%fd43, %fd41, %fd42, %fd40;
	st.global.f64 	[%rd2], %fd43;
	add.s64 	%rd35, %rd33, %rd30;
	ld.global.f64 	%fd44, [%rd35];
	add.s64 	%rd36, %rd34, %rd30;
	ld.global.f64 	%fd45, [%rd36];
	fma.rn.f64 	%fd59, %fd44, %fd45, %fd43;
	st.global.f64 	[%rd2], %fd59;
	add.s32 	%r42, %r42, 4;
$L__BB2_8:
	setp.eq.s32 	%p6, %r14, 0;
	@%p6 bra 	$L__BB2_13;
	setp.eq.s32 	%p7, %r14, 1;
	@%p7 bra 	$L__BB2_11;
	mul.lo.s32 	%r30, %r42, %r20;
	add.s32 	%r31, %r30, %r1;
	mul.wide.s32 	%rd37, %r31, 8;
	add.s64 	%rd38, %rd1, %rd37;
	ld.global.f64 	%fd46, [%rd38];
	add.s32 	%r32, %r30, %r2;
	mul.wide.s32 	%rd39, %r32, 8;
	add.s64 	%rd40, %rd1, %rd39;
	ld.global.f64 	%fd47, [%rd40];
	fma.rn.f64 	%fd48, %fd46, %fd47, %fd59;
	st.global.f64 	[%rd2], %fd48;
	mul.wide.s32 	%rd41, %r20, 8;
	add.s64 	%rd42, %rd38, %rd41;
	ld.global.f64 	%fd49, [%rd42];
	add.s64 	%rd43, %rd40, %rd41;
	ld.global.f64 	%fd50, [%rd43];
	fma.rn.f64 	%fd59, %fd49, %fd50, %fd48;
	st.global.f64 	[%rd2], %fd59;
	add.s32 	%r42, %r42, 2;
$L__BB2_11:
	and.b32  	%r33, %r19, 1;
	setp.eq.b32 	%p8, %r33, 1;
	not.pred 	%p9, %p8;
	@%p9 bra 	$L__BB2_13;
	mul.lo.s32 	%r34, %r42, %r20;
	add.s32 	%r35, %r34, %r1;
	mul.wide.s32 	%rd44, %r35, 8;
	add.s64 	%rd45, %rd1, %rd44;
	ld.global.f64 	%fd51, [%rd45];
	add.s32 	%r36, %r34, %r2;
	mul.wide.s32 	%rd46, %r36, 8;
	add.s64 	%rd47, %rd1, %rd46;
	ld.global.f64 	%fd52, [%rd47];
	fma.rn.f64 	%fd59, %fd51, %fd52, %fd59;
$L__BB2_13:
	add.s32 	%r37, %r19, -1;
	cvt.rn.f64.s32 	%fd53, %r37;
	div.rn.f64 	%fd54, %fd59, %fd53;
	st.global.f64 	[%rd2], %fd54;
	ret;

}
	// .globl	_Z13genRandVectorPdP17curandStateXORWOWPm
.visible .entry _Z13genRandVectorPdP17curandStateXORWOWPm(
	.param .u64 .ptr .align 1 _Z13genRandVectorPdP17curandStateXORWOWPm_param_0,
	.param .u64 .ptr .align 1 _Z13genRandVectorPdP17curandStateXORWOWPm_param_1,
	.param .u64 .ptr .align 1 _Z13genRandVectorPdP17curandStateXORWOWPm_param_2
)
{
	.reg .pred 	%p<24>;
	.reg .b32 	%r<440>;
	.reg .b32 	%f<3>;
	.reg .b64 	%rd<26>;
	.reg .b64 	%fd<2>;

	ld.param.u64 	%rd8, [_Z13genRandVectorPdP17curandStateXORWOWPm_param_0];
	ld.param.u64 	%rd9, [_Z13genRandVectorPdP17curandStateXORWOWPm_param_1];
	ld.param.u64 	%rd10, [_Z13genRandVectorPdP17curandStateXORWOWPm_param_2];
	cvta.to.global.u64 	%rd11, %rd9;
	cvta.to.global.u64 	%rd12, %rd10;
	mov.u32 	%r200, %ctaid.x;
	mov.u32 	%r201, %ntid.x;
	mov.u32 	%r202, %tid.x;
	mad.lo.s32 	%r203, %r200, %r201, %r202;
	ld.global.u64 	%rd13, [%rd12];
	add.s64 	%rd14, %rd13, 132241684309342543;
	cvt.s64.s32 	%rd1, %r203;
	mul.wide.s32 	%rd15, %r203, 48;
	add.s64 	%rd2, %rd11, %rd15;
	cvt.u32.u64 	%r204, %rd14;
	xor.b32  	%r205, %r204, -1429050551;
	mul.lo.s32 	%r206, %r205, 1099087573;
	{ .reg .b32 tmp; mov.b64 {tmp, %r207}, %rd14; }
	xor.b32  	%r208, %r207, -136515619;
	mul.lo.s32 	%r209, %r208, -1703105765;
	add.s32 	%r210, %r206, %r209;
	add.s32 	%r438, %r210, 6615241;
	add.s32 	%r439, %r206, 123456789;
	st.global.v2.u32 	[%rd2], {%r438, %r439};
	xor.b32  	%r436, %r206, 362436069;
	add.s32 	%r437, %r209, 521288629;
	st.global.v2.u32 	[%rd2+8], {%r436, %r437};
	xor.b32  	%r434, %r209, 88675123;
	add.s32 	%r435, %r206, 5783321;
	st.global.v2.u32 	[%rd2+16], {%r434, %r435};
	setp.eq.s32 	%p1, %r203, 0;
	@%p1 bra 	$L__BB3_43;
	mov.b32 	%r340, 0;
	mov.u64 	%rd25, %rd1;
$L__BB3_2:
	and.b64  	%rd4, %rd25, 3;
	setp.eq.s64 	%p2, %rd4, 0;
	@%p2 bra 	$L__BB3_41;
	mul.wide.u32 	%rd16, %r340, 3200;
	mov.u64 	%rd17, precalc_xorwow_matrix;
	add.s64 	%rd5, %rd17, %rd16;
	cvt.u32.u64 	%r8, %rd4;
	mov.b32 	%r341, 0;
$L__BB3_4:
	mov.b32 	%r354, 0;
	mov.u32 	%r355, %r354;
	mov.u32 	%r356, %r354;
	mov.u32 	%r357, %r354;
	mov.u32 	%r358, %r354;
	mov.u32 	%r347, %r354;
$L__BB3_5:
	mul.wide.u32 	%rd18, %r347, 4;
	add.s64 	%rd19, %rd2, %rd18;
	ld.global.u32 	%r16, [%rd19+4];
	shl.b32 	%r17, %r347, 5;
	mov.b32 	%r353, 0;
$L__BB3_6:
	.pragma "nounroll";
	shr.u32 	%r215, %r16, %r353;
	and.b32  	%r216, %r215, 1;
	setp.eq.b32 	%p3, %r216, 1;
	not.pred 	%p4, %p3;
	add.s32 	%r217, %r17, %r353;
	mul.lo.s32 	%r218, %r217, 5;
	mul.wide.u32 	%rd20, %r218, 4;
	add.s64 	%rd6, %rd5, %rd20;
	@%p4 bra 	$L__BB3_8;
	ld.global.u32 	%r219, [%rd6];
	xor.b32  	%r358, %r358, %r219;
	ld.global.u32 	%r220, [%rd6+4];
	xor.b32  	%r357, %r357, %r220;
	ld.global.u32 	%r221, [%rd6+8];
	xor.b32  	%r356, %r356, %r221;
	ld.global.u32 	%r222, [%rd6+12];
	xor.b32  	%r355, %r355, %r222;
	ld.global.u32 	%r223, [%rd6+16];
	xor.b32  	%r354, %r354, %r223;
$L__BB3_8:
	and.b32  	%r225, %r215, 2;
	setp.eq.s32 	%p5, %r225, 0;
	@%p5 bra 	$L__BB3_10;
	ld.global.u32 	%r226, [%rd6+20];
	xor.b32  	%r358, %r358, %r226;
	ld.global.u32 	%r227, [%rd6+24];
	xor.b32  	%r357, %r357, %r227;
	ld.global.u32 	%r228, [%rd6+28];
	xor.b32  	%r356, %r356, %r228;
	ld.global.u32 	%r229, [%rd6+32];
	xor.b32  	%r355, %r355, %r229;
	ld.global.u32 	%r230, [%rd6+36];
	xor.b32  	%r354, %r354, %r230;
$L__BB3_10:
	and.b32  	%r232, %r215, 4;
	setp.eq.s32 	%p6, %r232, 0;
	@%p6 bra 	$L__BB3_12;
	ld.global.u32 	%r233, [%rd6+40];
	xor.b32  	%r358, %r358, %r233;
	ld.global.u32 	%r234, [%rd6+44];
	xor.b32  	%r357, %r357, %r234;
	ld.global.u32 	%r235, [%rd6+48];
	xor.b32  	%r356, %r356, %r235;
	ld.global.u32 	%r236, [%rd6+52];
	xor.b32  	%r355, %r355, %r236;
	ld.global.u32 	%r237, [%rd6+56];
	xor.b32  	%r354, %r354, %r237;
$L__BB3_12:
	and.b32  	%r239, %r215, 8;
	setp.eq.s32 	%p7, %r239, 0;
	@%p7 bra 	$L__BB3_14;
	ld.global.u32 	%r240, [%rd6+60];
	xor.b32  	%r358, %r358, %r240;
	ld.global.u32 	%r241, [%rd6+64];
	xor.b32  	%r357, %r357, %r241;
	ld.global.u32 	%r242, [%rd6+68];
	xor.b32  	%r356, %r356, %r242;
	ld.global.u32 	%r243, [%rd6+72];
	xor.b32  	%r355, %r355, %r243;
	ld.global.u32 	%r244, [%rd6+76];
	xor.b32  	%r354, %r354, %r244;
$L__BB3_14:
	and.b32  	%r246, %r215, 16;
	setp.eq.s32 	%p8, %r246, 0;
	@%p8 bra 	$L__BB3_16;
	ld.global.u32 	%r247, [%rd6+80];
	xor.b32  	%r358, %r358, %r247;
	ld.global.u32 	%r248, [%rd6+84];
	xor.b32  	%r357, %r357, %r248;
	ld.global.u32 	%r249, [%rd6+88];
	xor.b32  	%r356, %r356, %r249;
	ld.global.u32 	%r250, [%rd6+92];
	xor.b32  	%r355, %r355, %r250;
	ld.global.u32 	%r251, [%rd6+96];
	xor.b32  	%r354, %r354, %r251;
$L__BB3_16:
	and.b32  	%r253, %r215, 32;
	setp.eq.s32 	%p9, %r253, 0;
	@%p9 bra 	$L__BB3_18;
	ld.global.u32 	%r254, [%rd6+100];
	xor.b32  	%r358, %r358, %r254;
	ld.global.u32 	%r255, [%rd6+104];
	xor.b32  	%r357, %r357, %r255;
	ld.global.u32 	%r256, [%rd6+108];
	xor.b32  	%r356, %r356, %r256;
	ld.global.u32 	%r257, [%rd6+112];
	xor.b32  	%r355, %r355, %r257;
	ld.global.u32 	%r258, [%rd6+116];
	xor.b32  	%r354, %r354, %r258;
$L__BB3_18:
	and.b32  	%r260, %r215, 64;
	setp.eq.s32 	%p10, %r260, 0;
	@%p10 bra 	$L__BB3_20;
	ld.global.u32 	%r261, [%rd6+120];
	xor.b32  	%r358, %r358, %r261;
	ld.global.u32 	%r262, [%rd6+124];
	xor.b32  	%r357, %r357, %r262;
	ld.global.u32 	%r263, [%rd6+128];
	xor.b32  	%r356, %r356, %r263;
	ld.global.u32 	%r264, [%rd6+132];
	xor.b32  	%r355, %r355, %r264;
	ld.global.u32 	%r265, [%rd6+136];
	xor.b32  	%r354, %r354, %r265;
$L__BB3_20:
	and.b32  	%r267, %r215, 128;
	setp.eq.s32 	%p11, %r267, 0;
	@%p11 bra 	$L__BB3_22;
	ld.global.u32 	%r268, [%rd6+140];
	xor.b32  	%r358, %r358, %r268;
	ld.global.u32 	%r269, [%rd6+144];
	xor.b32  	%r357, %r357, %r269;
	ld.global.u32 	%r270, [%rd6+148];
	xor.b32  	%r356, %r356, %r270;
	ld.global.u32 	%r271, [%rd6+152];
	xor.b32  	%r355, %r355, %r271;
	ld.global.u32 	%r272, [%rd6+156];
	xor.b32  	%r354, %r354, %r272;
$L__BB3_22:
	and.b32  	%r274, %r215, 256;
	setp.eq.s32 	%p12, %r274, 0;
	@%p12 bra 	$L__BB3_24;
	ld.global.u32 	%r275, [%rd6+160];
	xor.b32  	%r358, %r358, %r275;
	ld.global.u32 	%r276, [%rd6+164];
	xor.b32  	%r357, %r357, %r276;
	ld.global.u32 	%r277, [%rd6+168];
	xor.b32  	%r356, %r356, %r277;
	ld.global.u32 	%r278, [%rd6+172];
	xor.b32  	%r355, %r355, %r278;
	ld.global.u32 	%r279, [%rd6+176];
	xor.b32  	%r354, %r354, %r279;
$L__BB3_24:
	and.b32  	%r281, %r215, 512;
	setp.eq.s32 	%p13, %r281, 0;
	@%p13 bra 	$L__BB3_26;
	ld.global.u32 	%r282, [%rd6+180];
	xor.b32  	%r358, %r358, %r282;
	ld.global.u32 	%r283, [%rd6+184];
	xor.b32  	%r357, %r357, %r283;
	ld.global.u32 	%r284, [%rd6+188];
	xor.b32  	%r356, %r356, %r284;
	ld.global.u32 	%r285, [%rd6+192];
	xor.b32  	%r355, %r355, %r285;
	ld.global.u32 	%r286, [%rd6+196];
	xor.b32  	%r354, %r354, %r286;
$L__BB3_26:
	and.b32  	%r288, %r215, 1024;
	setp.eq.s32 	%p14, %r288, 0;
	@%p14 bra 	$L__BB3_28;
	ld.global.u32 	%r289, [%rd6+200];
	xor.b32  	%r358, %r358, %r289;
	ld.global.u32 	%r290, [%rd6+204];
	xor.b32  	%r357, %r357, %r290;
	ld.global.u32 	%r291, [%rd6+208];
	xor.b32  	%r356, %r356, %r291;
	ld.global.u32 	%r292, [%rd6+212];
	xor.b32  	%r355, %r355, %r292;
	ld.global.u32 	%r293, [%rd6+216];
	xor.b32  	%r354, %r354, %r293;
$L__BB3_28:
	and.b32  	%r295, %r215, 2048;
	setp.eq.s32 	%p15, %r295, 0;
	@%p15 bra 	$L__BB3_30;
	ld.global.u32 	%r296, [%rd6+220];
	xor.b32  	%r358, %r358, %r296;
	ld.global.u32 	%r297, [%rd6+224];
	xor.b32  	%r357, %r357, %r297;
	ld.global.u32 	%r298, [%rd6+228];
	xor.b32  	%r356, %r356, %r298;
	ld.global.u32 	%r299, [%rd6+232];
	xor.b32  	%r355, %r355, %r299;
	ld.global.u32 	%r300, [%rd6+236];
	xor.b32  	%r354, %r354, %r300;
$L__BB3_30:
	and.b32  	%r302, %r215, 4096;
	setp.eq.s32 	%p16, %r302, 0;
	@%p16 bra 	$L__BB3_32;
	ld.global.u32 	%r303, [%rd6+240];
	xor.b32  	%r358, %r358, %r303;
	ld.global.u32 	%r304, [%rd6+244];
	xor.b32  	%r357, %r357, %r304;
	ld.global.u32 	%r305, [%rd6+248];
	xor.b32  	%r356, %r356, %r305;
	ld.global.u32 	%r306, [%rd6+252];
	xor.b32  	%r355, %r355, %r306;
	ld.global.u32 	%r307, [%rd6+256];
	xor.b32  	%r354, %r354, %r307;
$L__BB3_32:
	and.b32  	%r309, %r215, 8192;
	setp.eq.s32 	%p17, %r309, 0;
	@%p17 bra 	$L__BB3_34;
	ld.global.u32 	%r310, [%rd6+260];
	xor.b32  	%r358, %r358, %r310;
	ld.global.u32 	%r311, [%rd6+264];
	xor.b32  	%r357, %r357, %r311;
	ld.global.u32 	%r312, [%rd6+268];
	xor.b32  	%r356, %r356, %r312;
	ld.global.u32 	%r313, [%rd6+272];
	xor.b32  	%r355, %r355, %r313;
	ld.global.u32 	%r314, [%rd6+276];
	xor.b32  	%r354, %r354, %r314;
$L__BB3_34:
	and.b32  	%r316, %r215, 16384;
	setp.eq.s32 	%p18, %r316, 0;
	@%p18 bra 	$L__BB3_36;
	ld.global.u32 	%r317, [%rd6+280];
	xor.b32  	%r358, %r358, %r317;
	ld.global.u32 	%r318, [%rd6+284];
	xor.b32  	%r357, %r357, %r318;
	ld.global.u32 	%r319, [%rd6+288];
	xor.b32  	%r356, %r356, %r319;
	ld.global.u32 	%r320, [%rd6+292];
	xor.b32  	%r355, %r355, %r320;
	ld.global.u32 	%r321, [%rd6+296];
	xor.b32  	%r354, %r354, %r321;
$L__BB3_36:
	and.b32  	%r323, %r215, 32768;
	setp.eq.s32 	%p19, %r323, 0;
	@%p19 bra 	$L__BB3_38;
	ld.global.u32 	%r324, [%rd6+300];
	xor.b32  	%r358, %r358, %r324;
	ld.global.u32 	%r325, [%rd6+304];
	xor.b32  	%r357, %r357, %r325;
	ld.global.u32 	%r326, [%rd6+308];
	xor.b32  	%r356, %r356, %r326;
	ld.global.u32 	%r327, [%rd6+312];
	xor.b32  	%r355, %r355, %r327;
	ld.global.u32 	%r328, [%rd6+316];
	xor.b32  	%r354, %r354, %r328;
$L__BB3_38:
	add.s32 	%r353, %r353, 16;
	setp.ne.s32 	%p20, %r353, 32;
	@%p20 bra 	$L__BB3_6;
	mad.lo.s32 	%r329, %r347, -31, %r17;
	add.s32 	%r347, %r329, 1;
	setp.ne.s32 	%p21, %r347, 5;
	@%p21 bra 	$L__BB3_5;
	st.global.u32 	[%rd2+4], %r358;
	st.global.u32 	[%rd2+8], %r357;
	st.global.u32 	[%rd2+12], %r356;
	st.global.u32 	[%rd2+16], %r355;
	st.global.u32 	[%rd2+20], %r354;
	add.s32 	%r341, %r341, 1;
	setp.lt.u32 	%p22, %r341, %r8;
	@%p22 bra 	$L__BB3_4;
$L__BB3_41:
	shr.u64 	%rd7, %rd25, 2;
	add.s32 	%r340, %r340, 1;
	setp.gt.u64 	%p23, %rd25, 3;
	mov.u64 	%rd25, %rd7;
	@%p23 bra 	$L__BB3_2;
	ld.global.v2.u32 	{%r438, %r439}, [%rd2];
	ld.global.v2.u32 	{%r436, %r437}, [%rd2+8];
	ld.global.v2.u32 	{%r434, %r435}, [%rd2+16];
$L__BB3_43:
	cvta.to.global.u64 	%rd21, %rd8;
	mov.b32 	%r330, 0;
	st.global.v2.u32 	[%rd2+24], {%r330, %r330};
	st.global.u32 	[%rd2+32], %r330;
	mov.b64 	%rd22, 0;
	st.global.u64 	[%rd2+40], %rd22;
	shr.u32 	%r331, %r439, 2;
	xor.b32  	%r332, %r331, %r439;
	shl.b32 	%r333, %r435, 4;
	shl.b32 	%r334, %r332, 1;
	xor.b32  	%r335, %r333, %r334;
	xor.b32  	%r336, %r335, %r435;
	xor.b32  	%r337, %r336, %r332;
	add.s32 	%r338, %r438, 362437;
	add.s32 	%r339, %r337, %r338;
	cvt.rn.f32.u32 	%f1, %r339;
	fma.rn.f32 	%f2, %f1, 0f2F800000, 0f2F000000;
	cvt.f64.f32 	%fd1, %f2;
	shl.b64 	%rd23, %rd1, 3;
	add.s64 	%rd24, %rd21, %rd23;
	st.global.f64 	[%rd24], %fd1;
	st.global.v2.u32 	[%rd2], {%r338, %r436};
	st.global.v2.u32 	[%rd2+8], {%r437, %r434};
	st.global.v2.u32 	[%rd2+16], {%r435, %r337};
	st.global.v2.u32 	[%rd2+24], {%r330, %r330};
	st.global.u32 	[%rd2+32], %r330;
	st.global.u64 	[%rd2+40], %rd22;
	ret;

}
	// .globl	_Z16findEigenVectorsi
.visible .entry _Z16findEigenVectorsi(
	.param .u32 _Z16findEigenVectorsi_param_0
)
{


	ret;

}


// ===== COMPILED SASS (sm_100) =====

	.target	sm_100

	.elftype	@"ET_EXEC"


//--------------------- .note.nv.tkinfo           --------------------------
	.section	.note.nv.tkinfo,"",@"SHT_NOTE"
	.sectionflags	@"SHF_NOTE_NV_TKINFO"
	.tkinfo
        /*0018*/ 	.word	0x00000002
        /*0030*/ 	.string	""
        /*0030*/ 	.string	"ptxas"
        /*0030*/ 	.string	"Cuda compilation tools, release 13.0, V13.0.88"
        /*0030*/ 	.string	"Build cuda_13.0.r13.0/compiler.36424714_0"
        /*0030*/ 	.string	"-arch sm_100 -m 64 "



//--------------------- .note.nv.cuinfo           --------------------------
	.section	.note.nv.cuinfo,"",@"SHT_NOTE"
	.sectionflags	@"SHF_NOTE_NV_CUINFO"
        /*0018*/ 	.short	0x0002
        /*001a*/ 	.short	0x0064
        /*001c*/ 	.short	0x0082
	.zero		2


//--------------------- .nv.info                  --------------------------
	.section	.nv.info,"",@"SHT_CUDA_INFO"
	.align	4


	//----- nvinfo : EIATTR_REGCOUNT
	.align		4
        /*0000*/ 	.byte	0x04, 0x2f
        /*0002*/ 	.short	(.L_10 - .L_9)
	.align		4
.L_9:
        /*0004*/ 	.word	index@(_Z14meanOfFeaturesPdS_ii)
        /*0008*/ 	.word	0x0000001a


	//----- nvinfo : EIATTR_FRAME_SIZE
	.align		4
.L_10:
        /*000c*/ 	.byte	0x04, 0x11
        /*000e*/ 	.short	(.L_12 - .L_11)
	.align		4
.L_11:
        /*0010*/ 	.word	index@($__internal_1_$__cuda_sm20_div_rn_f64_full)
        /*0014*/ 	.word	0x00000000


	//----- nvinfo : EIATTR_FRAME_SIZE
	.align		4
.L_12:
        /*0018*/ 	.byte	0x04, 0x11
        /*001a*/ 	.short	(.L_14 - .L_13)
	.align		4
.L_13:
        /*001c*/ 	.word	index@(_Z14meanOfFeaturesPdS_ii)
        /*0020*/ 	.word	0x00000000


	//----- nvinfo : EIATTR_REGCOUNT
	.align		4
.L_14:
        /*0024*/ 	.byte	0x04, 0x2f
        /*0026*/ 	.short	(.L_16 - .L_15)
	.align		4
.L_15:
        /*0028*/ 	.word	index@(_Z16subMeansFromColsPdS_S_ii)
        /*002c*/ 	.word	0x0000000c


	//----- nvinfo : EIATTR_FRAME_SIZE
	.align		4
.L_16:
        /*0030*/ 	.byte	0x04, 0x11
        /*0032*/ 	.short	(.L_18 - .L_17)
	.align		4
.L_17:
        /*0034*/ 	.word	index@(_Z16subMeansFromColsPdS_S_ii)
        /*0038*/ 	.word	0x00000000


	//----- nvinfo : EIATTR_REGCOUNT
	.align		4
.L_18:
        /*003c*/ 	.byte	0x04, 0x2f
        /*003e*/ 	.short	(.L_20 - .L_19)
	.align		4
.L_19:
        /*0040*/ 	.word	index@(_Z13calcCovMatrixPdS_ii)
        /*0044*/ 	.word	0x00000020


	//----- nvinfo : EIATTR_FRAME_SIZE
	.align		4
.L_20:
        /*0048*/ 	.byte	0x04, 0x11
        /*004a*/ 	.short	(.L_22 - .L_21)
	.align		4
.L_21:
        /*004c*/ 	.word	index@($__internal_0_$__cuda_sm20_div_rn_f64_full)
        /*0050*/ 	.word	0x00000000


	//----- nvinfo : EIATTR_FRAME_SIZE
	.align		4
.L_22:
        /*0054*/ 	.byte	0x04, 0x11
        /*0056*/ 	.short	(.L_24 - .L_23)
	.align		4
.L_23:
        /*0058*/ 	.word	index@(_Z13calcCovMatrixPdS_ii)
        /*005c*/ 	.word	0x00000000


	//----- nvinfo : EIATTR_REGCOUNT
	.align		4
.L_24:
        /*0060*/ 	.byte	0x04, 0x2f
        /*0062*/ 	.short	(.L_26 - .L_25)
	.align		4
.L_25:
        /*0064*/ 	.word	index@(_Z13genRandVectorPdP17curandStateXORWOWPm)
        /*0068*/ 	.word	0x00000020


	//----- nvinfo : EIATTR_FRAME_SIZE
	.align		4
.L_26:
        /*006c*/ 	.byte	0x04, 0x11
        /*006e*/ 	.short	(.L_28 - .L_27)
	.align		4
.L_27:
        /*0070*/ 	.word	index@(_Z13genRandVectorPdP17curandStateXORWOWPm)
        /*0074*/ 	.word	0x00000000


	//----- nvinfo : EIATTR_REGCOUNT
	.align		4
.L_28:
        /*0078*/ 	.byte	0x04, 0x2f
        /*007a*/ 	.short	(.L_30 - .L_29)
	.align		4
.L_29:
        /*007c*/ 	.word	index@(_Z16findEigenVectorsi)
        /*0080*/ 	.word	0x00000004


	//----- nvinfo : EIATTR_FRAME_SIZE
	.align		4
.L_30:
        /*0084*/ 	.byte	0x04, 0x11
        /*0086*/ 	.short	(.L_32 - .L_31)
	.align		4
.L_31:
        /*0088*/ 	.word	index@(_Z16findEigenVectorsi)
        /*008c*/ 	.word	0x00000000


	//----- nvinfo : EIATTR_MIN_STACK_SIZE
	.align		4
.L_32:
        /*0090*/ 	.byte	0x04, 0x12
        /*0092*/ 	.short	(.L_34 - .L_33)
	.align		4
.L_33:
        /*0094*/ 	.word	index@(_Z16findEigenVectorsi)
        /*0098*/ 	.word	0x00000000


	//----- nvinfo : EIATTR_MIN_STACK_SIZE
	.align		4
.L_34:
        /*009c*/ 	.byte	0x04, 0x12
        /*009e*/ 	.short	(.L_36 - .L_35)
	.align		4
.L_35:
        /*00a0*/ 	.word	index@(_Z13genRandVectorPdP17curandStateXORWOWPm)
        /*00a4*/ 	.word	0x00000000


	//----- nvinfo : EIATTR_MIN_STACK_SIZE
	.align		4
.L_36:
        /*00a8*/ 	.byte	0x04, 0x12
        /*00aa*/ 	.short	(.L_38 - .L_37)
	.align		4
.L_37:
        /*00ac*/ 	.word	index@(_Z13calcCovMatrixPdS_ii)
        /*00b0*/ 	.word	0x00000000


	//----- nvinfo : EIATTR_MIN_STACK_SIZE
	.align		4
.L_38:
        /*00b4*/ 	.byte	0x04, 0x12
        /*00b6*/ 	.short	(.L_40 - .L_39)
	.align		4
.L_39:
        /*00b8*/ 	.word	index@(_Z16subMeansFromColsPdS_S_ii)
        /*00bc*/ 	.word	0x00000000


	//----- nvinfo : EIATTR_MIN_STACK_SIZE
	.align		4
.L_40:
        /*00c0*/ 	.byte	0x04, 0x12
        /*00c2*/ 	.short	(.L_42 - .L_41)
	.align		4
.L_41:
        /*00c4*/ 	.word	index@(_Z14meanOfFeaturesPdS_ii)
        /*00c8*/ 	.word	0x00000000
.L_42:


//--------------------- .nv.compat                --------------------------
	.section	.nv.compat,"",@"SHT_CUDA_COMPAT_INFO"
	.align	4
        /*0000*/ 	.byte	0x02, 0x09, 0x00, 0x00, 0x02, 0x02, 0x01, 0x00, 0x02, 0x05, 0x05, 0x00, 0x03, 0x07, 0x01, 0x01
        /*0010*/ 	.byte	0x02, 0x03, 0x00, 0x00, 0x02, 0x06, 0x01, 0x00, 0x04, 0x0b, 0x08, 0x00, 0x01, 0x00, 0x00, 0x00
        /*0020*/ 	.byte	0x00, 0x00, 0x00, 0x00


//--------------------- .nv.info._Z16findEigenVectorsi --------------------------
	.section	.nv.info._Z16findEigenVectorsi,"",@"SHT_CUDA_INFO"
	.sectionflags	@""
	.align	4


	//----- nvinfo : EIATTR_CUDA_API_VERSION
	.align		4
        /*0000*/ 	.byte	0x04, 0x37
        /*0002*/ 	.short	(.L_44 - .L_43)
.L_43:
        /*0004*/ 	.word	0x00000082


	//----- nvinfo : EIATTR_KPARAM_INFO
	.align		4
.L_44:
        /*0008*/ 	.byte	0x04, 0x17
        /*000a*/ 	.short	(.L_46 - .L_45)
.L_45:
        /*000c*/ 	.word	0x00000000
        /*0010*/ 	.short	0x0000
        /*0012*/ 	.short	0x0000
        /*0014*/ 	.byte	0x00, 0xf0, 0x11, 0x00


	//----- nvinfo : EIATTR_SPARSE_MMA_MASK
	.align		4
.L_46:
        /*0018*/ 	.byte	0x03, 0x50
        /*001a*/ 	.short	0x0000


	//----- nvinfo : EIATTR_MAXREG_COUNT
	.align		4
        /*001c*/ 	.byte	0x03, 0x1b
        /*001e*/ 	.short	0x00ff


	//----- nvinfo : EIATTR_MERCURY_ISA_VERSION
	.align		4
        /*0020*/ 	.byte	0x03, 0x5f
        /*0022*/ 	.short	0x0101


	//----- nvinfo : EIATTR_VRC_CTA_INIT_COUNT
	.align		4
        /*0024*/ 	.byte	0x02, 0x4a
	.zero		1
	.zero		1


	//----- nvinfo : EIATTR_EXIT_INSTR_OFFSETS
	.align		4
        /*0028*/ 	.byte	0x04, 0x1c
        /*002a*/ 	.short	(.L_48 - .L_47)


	//   ....[0]....
.L_47:
        /*002c*/ 	.word	0x00000010


	//----- nvinfo : EIATTR_CBANK_PARAM_SIZE
	.align		4
.L_48:
        /*0030*/ 	.byte	0x03, 0x19
        /*0032*/ 	.short	0x0004


	//----- nvinfo : EIATTR_PARAM_CBANK
	.align		4
        /*0034*/ 	.byte	0x04, 0x0a
        /*0036*/ 	.short	(.L_50 - .L_49)
	.align		4
.L_49:
        /*0038*/ 	.word	index@(.nv.constant0._Z16findEigenVectorsi)
        /*003c*/ 	.short	0x0380
        /*003e*/ 	.short	0x0004


	//----- nvinfo : EIATTR_SW_WAR
	.align		4
.L_50:
        /*0040*/ 	.byte	0x04, 0x36
        /*0042*/ 	.short	(.L_52 - .L_51)
.L_51:
        /*0044*/ 	.word	0x00000008
.L_52:


//--------------------- .nv.info._Z13genRandVectorPdP17curandStateXORWOWPm --------------------------
	.section	.nv.info._Z13genRandVectorPdP17curandStateXORWOWPm,"",@"SHT_CUDA_INFO"
	.sectionflags	@""
	.align	4


	//----- nvinfo : EIATTR_CUDA_API_VERSION
	.align		4
        /*0000*/ 	.byte	0x04, 0x37
        /*0002*/ 	.short	(.L_54 - .L_53)
.L_53:
        /*0004*/ 	.word	0x00000082


	//----- nvinfo : EIATTR_KPARAM_INFO
	.align		4
.L_54:
        /*0008*/ 	.byte	0x04, 0x17
        /*000a*/ 	.short	(.L_56 - .L_55)
.L_55:
        /*000c*/ 	.word	0x00000000
        /*0010*/ 	.short	0x0002
        /*0012*/ 	.short	0x0010
        /*0014*/ 	.byte	0x00, 0xf5, 0x21, 0x00


	//----- nvinfo : EIATTR_KPARAM_INFO
	.align		4
.L_56:
        /*0018*/ 	.byte	0x04, 0x17
        /*001a*/ 	.short	(.L_58 - .L_57)
.L_57:
        /*001c*/ 	.word	0x00000000
        /*0020*/ 	.short	0x0001
        /*0022*/ 	.short	0x0008
        /*0024*/ 	.byte	0x00, 0xf5, 0x21, 0x00


	//----- nvinfo : EIATTR_KPARAM_INFO
	.align		4
.L_58:
        /*0028*/ 	.byte	0x04, 0x17
        /*002a*/ 	.short	(.L_60 - .L_59)
.L_59:
        /*002c*/ 	.word	0x00000000
        /*0030*/ 	.short	0x0000
        /*0032*/ 	.short	0x0000
        /*0034*/ 	.byte	0x00, 0xf5, 0x21, 0x00


	//----- nvinfo : EIATTR_SPARSE_MMA_MASK
	.align		4
.L_60:
        /*0038*/ 	.byte	0x03, 0x50
        /*003a*/ 	.short	0x0000


	//----- nvinfo : EIATTR_MAXREG_COUNT
	.align		4
        /*003c*/ 	.byte	0x03, 0x1b
        /*003e*/ 	.short	0x00ff


	//----- nvinfo : EIATTR_MERCURY_ISA_VERSION
	.align		4
        /*0040*/ 	.byte	0x03, 0x5f
        /*0042*/ 	.short	0x0101


	//----- nvinfo : EIATTR_VRC_CTA_INIT_COUNT
	.align		4
        /*0044*/ 	.byte	0x02, 0x4a
	.zero		1
	.zero		1


	//----- nvinfo : EIATTR_EXIT_INSTR_OFFSETS
	.align		4
        /*0048*/ 	.byte	0x04, 0x1c
        /*004a*/ 	.short	(.L_62 - .L_61)


	//   ....[0]....
.L_61:
        /*004c*/ 	.word	0x00001100


	//----- nvinfo : EIATTR_CRS_STACK_SIZE
	.align		4
.L_62:
        /*0050*/ 	.byte	0x04, 0x1e
        /*0052*/ 	.short	(.L_64 - .L_63)
.L_63:
        /*0054*/ 	.word	0x00000000


	//----- nvinfo : EIATTR_CBANK_PARAM_SIZE
	.align		4
.L_64:
        /*0058*/ 	.byte	0x03, 0x19
        /*005a*/ 	.short	0x0018


	//----- nvinfo : EIATTR_PARAM_CBANK
	.align		4
        /*005c*/ 	.byte	0x04, 0x0a
        /*005e*/ 	.short	(.L_66 - .L_65)
	.align		4
.L_65:
        /*0060*/ 	.word	index@(.nv.constant0._Z13genRandVectorPdP17curandStateXORWOWPm)
        /*0064*/ 	.short	0x0380
        /*0066*/ 	.short	0x0018


	//----- nvinfo : EIATTR_SW_WAR
	.align		4
.L_66:
        /*0068*/ 	.byte	0x04, 0x36
        /*006a*/ 	.short	(.L_68 - .L_67)
.L_67:
        /*006c*/ 	.word	0x00000008
.L_68:


//--------------------- .nv.info._Z13calcCovMatrixPdS_ii --------------------------
	.section	.nv.info._Z13calcCovMatrixPdS_ii,"",@"SHT_CUDA_INFO"
	.sectionflags	@""
	.align	4


	//----- nvinfo : EIATTR_CUDA_API_VERSION
	.align		4
        /*0000*/ 	.byte	0x04, 0x37
        /*0002*/ 	.short	(.L_70 - .L_69)
.L_69:
        /*0004*/ 	.word	0x00000082


	//----- nvinfo : EIATTR_KPARAM_INFO
	.align		4
.L_70:
        /*0008*/ 	.byte	0x04, 0x17
        /*000a*/ 	.short	(.L_72 - .L_71)
.L_71:
        /*000c*/ 	.word	0x00000000
        /*0010*/ 	.short	0x0003
        /*0012*/ 	.short	0x0014
        /*0014*/ 	.byte	0x00, 0xf0, 0x11, 0x00


	//----- nvinfo : EIATTR_KPARAM_INFO
	.align		4
.L_72:
        /*0018*/ 	.byte	0x04, 0x17
        /*001a*/ 	.short	(.L_74 - .L_73)
.L_73:
        /*001c*/ 	.word	0x00000000
        /*0020*/ 	.short	0x0002
        /*0022*/ 	.short	0x0010
        /*0024*/ 	.byte	0x00, 0xf0, 0x11, 0x00


	//----- nvinfo : EIATTR_KPARAM_INFO
	.align		4
.L_74:
        /*0028*/ 	.byte	0x04, 0x17
        /*002a*/ 	.short	(.L_76 - .L_75)
.L_75:
        /*002c*/ 	.word	0x00000000
        /*0030*/ 	.short	0x0001
        /*0032*/ 	.short	0x0008
        /*0034*/ 	.byte	0x00, 0xf5, 0x21, 0x00


	//----- nvinfo : EIATTR_KPARAM_INFO
	.align		4
.L_76:
        /*0038*/ 	.byte	0x04, 0x17
        /*003a*/ 	.short	(.L_78 - .L_77)
.L_77:
        /*003c*/ 	.word	0x00000000
        /*0040*/ 	.short	0x0000
        /*0042*/ 	.short	0x0000
        /*0044*/ 	.byte	0x00, 0xf5, 0x21, 0x00


	//----- nvinfo : EIATTR_SPARSE_MMA_MASK
	.align		4
.L_78:
        /*0048*/ 	.byte	0x03, 0x50
        /*004a*/ 	.short	0x0000


	//----- nvinfo : EIATTR_MAXREG_COUNT
	.align		4
        /*004c*/ 	.byte	0x03, 0x1b
        /*004e*/ 	.short	0x00ff


	//----- nvinfo : EIATTR_MERCURY_ISA_VERSION
	.align		4
        /*0050*/ 	.byte	0x03, 0x5f
        /*0052*/ 	.short	0x0101


	//----- nvinfo : EIATTR_VRC_CTA_INIT_COUNT
	.align		4
        /*0054*/ 	.byte	0x02, 0x4a
	.zero		1
	.zero		1


	//----- nvinfo : EIATTR_EXIT_INSTR_OFFSETS
	.align		4
        /*0058*/ 	.byte	0x04, 0x1c
        /*005a*/ 	.short	(.L_80 - .L_79)


	//   ....[0]....
.L_79:
        /*005c*/ 	.word	0x00000bc0


	//----- nvinfo : EIATTR_CRS_STACK_SIZE
	.align		4
.L_80:
        /*0060*/ 	.byte	0x04, 0x1e
        /*0062*/ 	.short	(.L_82 - .L_81)
.L_81:
        /*0064*/ 	.word	0x00000000


	//----- nvinfo : EIATTR_CBANK_PARAM_SIZE
	.align		4
.L_82:
        /*0068*/ 	.byte	0x03, 0x19
        /*006a*/ 	.short	0x0018


	//----- nvinfo : EIATTR_PARAM_CBANK
	.align		4
        /*006c*/ 	.byte	0x04, 0x0a
        /*006e*/ 	.short	(.L_84 - .L_83)
	.align		4
.L_83:
        /*0070*/ 	.word	index@(.nv.constant0._Z13calcCovMatrixPdS_ii)
        /*0074*/ 	.short	0x0380
        /*0076*/ 	.short	0x0018


	//----- nvinfo : EIATTR_SW_WAR
	.align		4
.L_84:
        /*0078*/ 	.byte	0x04, 0x36
        /*007a*/ 	.short	(.L_86 - .L_85)
.L_85:
        /*007c*/ 	.word	0x00000008
.L_86:


//--------------------- .nv.info._Z16subMeansFromColsPdS_S_ii --------------------------
	.section	.nv.info._Z16subMeansFromColsPdS_S_ii,"",@"SHT_CUDA_INFO"
	.sectionflags	@""
	.align	4


	//----- nvinfo : EIATTR_CUDA_API_VERSION
	.align		4
        /*0000*/ 	.byte	0x04, 0x37
        /*0002*/ 	.short	(.L_88 - .L_87)
.L_87:
        /*0004*/ 	.word	0x00000082


	//----- nvinfo : EIATTR_KPARAM_INFO
	.align		4
.L_88:
        /*0008*/ 	.byte	0x04, 0x17
        /*000a*/ 	.short	(.L_90 - .L_89)
.L_89:
        /*000c*/ 	.word	0x00000000
        /*0010*/ 	.short	0x0004
        /*0012*/ 	.short	0x001c
        /*0014*/ 	.byte	0x00, 0xf0, 0x11, 0x00


	//----- nvinfo : EIATTR_KPARAM_INFO
	.align		4
.L_90:
        /*0018*/ 	.byte	0x04, 0x17
        /*001a*/ 	.short	(.L_92 - .L_91)
.L_91:
        /*001c*/ 	.word	0x00000000
        /*0020*/ 	.short	0x0003
        /*0022*/ 	.short	0x0018
        /*0024*/ 	.byte	0x00, 0xf0, 0x11, 0x00


	//----- nvinfo : EIATTR_KPARAM_INFO
	.align		4
.L_92:
        /*0028*/ 	.byte	0x04, 0x17
        /*002a*/ 	.short	(.L_94 - .L_93)
.L_93:
        /*002c*/ 	.word	0x00000000
        /*0030*/ 	.short	0x0002
        /*0032*/ 	.short	0x0010
        /*0034*/ 	.byte	0x00, 0xf5, 0x21, 0x00


	//----- nvinfo : EIATTR_KPARAM_INFO
	.align		4
.L_94:
        /*0038*/ 	.byte	0x04, 0x17
        /*003a*/ 	.short	(.L_96 - .L_95)
.L_95:
        /*003c*/ 	.word	0x00000000
        /*0040*/ 	.short	0x0001
        /*0042*/ 	.short	0x0008
        /*0044*/ 	.byte	0x00, 0xf5, 0x21, 0x00


	//----- nvinfo : EIATTR_KPARAM_INFO
	.align		4
.L_96:
        /*0048*/ 	.byte	0x04, 0x17
        /*004a*/ 	.short	(.L_98 - .L_97)
.L_97:
        /*004c*/ 	.word	0x00000000
        /*0050*/ 	.short	0x0000
        /*0052*/ 	.short	0x0000
        /*0054*/ 	.byte	0x00, 0xf5, 0x21, 0x00


	//----- nvinfo : EIATTR_SPARSE_MMA_MASK
	.align		4
.L_98:
        /*0058*/ 	.byte	0x03, 0x50
        /*005a*/ 	.short	0x0000


	//----- nvinfo : EIATTR_MAXREG_COUNT
	.align		4
        /*005c*/ 	.byte	0x03, 0x1b
        /*005e*/ 	.short	0x00ff


	//----- nvinfo : EIATTR_MERCURY_ISA_VERSION
	.align		4
        /*0060*/ 	.byte	0x03, 0x5f
        /*0062*/ 	.short	0x0101


	//----- nvinfo : EIATTR_VRC_CTA_INIT_COUNT
	.align		4
        /*0064*/ 	.byte	0x02, 0x4a
	.zero		1
	.zero		1


	//----- nvinfo : EIATTR_EXIT_INSTR_OFFSETS
	.align		4
        /*0068*/ 	.byte	0x04, 0x1c
        /*006a*/ 	.short	(.L_100 - .L_99)


	//   ....[0]....
.L_99:
        /*006c*/ 	.word	0x00000260


	//----- nvinfo : EIATTR_CBANK_PARAM_SIZE
	.align		4
.L_100:
        /*0070*/ 	.byte	0x03, 0x19
        /*0072*/ 	.short	0x0020


	//----- nvinfo : EIATTR_PARAM_CBANK
	.align		4
        /*0074*/ 	.byte	0x04, 0x0a
        /*0076*/ 	.short	(.L_102 - .L_101)
	.align		4
.L_101:
        /*0078*/ 	.word	index@(.nv.constant0._Z16subMeansFromColsPdS_S_ii)
        /*007c*/ 	.short	0x0380
        /*007e*/ 	.short	0x0020


	//----- nvinfo : EIATTR_SW_WAR
	.align		4
.L_102:
        /*0080*/ 	.byte	0x04, 0x36
        /*0082*/ 	.short	(.L_104 - .L_103)
.L_103:
        /*0084*/ 	.word	0x00000008
.L_104:


//--------------------- .nv.info._Z14meanOfFeaturesPdS_ii --------------------------
	.section	.nv.info._Z14meanOfFeaturesPdS_ii,"",@"SHT_CUDA_INFO"
	.sectionflags	@""
	.align	4


	//----- nvinfo : EIATTR_CUDA_API_VERSION
	.align		4
        /*0000*/ 	.byte	0x04, 0x37
        /*0002*/ 	.short	(.L_106 - .L_105)
.L_105:
        /*0004*/ 	.word	0x00000082


	//----- nvinfo : EIATTR_KPARAM_INFO
	.align		4
.L_106:
        /*0008*/ 	.byte	0x04, 0x17
        /*000a*/ 	.short	(.L_108 - .L_107)
.L_107:
        /*000c*/ 	.word	0x00000000
        /*0010*/ 	.short	0x0003
        /*0012*/ 	.short	0x0014
        /*0014*/ 	.byte	0x00, 0xf0, 0x11, 0x00


	//----- nvinfo : EIATTR_KPARAM_INFO
	.align		4
.L_108:
        /*0018*/ 	.byte	0x04, 0x17
        /*001a*/ 	.short	(.L_110 - .L_109)
.L_109:
        /*001c*/ 	.word	0x00000000
        /*0020*/ 	.short	0x0002
        /*0022*/ 	.short	0x0010
        /*0024*/ 	.byte	0x00, 0xf0, 0x11, 0x00


	//----- nvinfo : EIATTR_KPARAM_INFO
	.align		4
.L_110:
        /*0028*/ 	.byte	0x04, 0x17
        /*002a*/ 	.short	(.L_112 - .L_111)
.L_111:
        /*002c*/ 	.word	0x00000000
        /*0030*/ 	.short	0x0001
        /*0032*/ 	.short	0x0008
        /*0034*/ 	.byte	0x00, 0xf5, 0x21, 0x00


	//----- nvinfo : EIATTR_KPARAM_INFO
	.align		4
.L_112:
        /*0038*/ 	.byte	0x04, 0x17
        /*003a*/ 	.short	(.L_114 - .L_113)
.L_113:
        /*003c*/ 	.word	0x00000000
        /*0040*/ 	.short	0x0000
        /*0042*/ 	.short	0x0000
        /*0044*/ 	.byte	0x00, 0xf5, 0x21, 0x00


	//----- nvinfo : EIATTR_SPARSE_MMA_MASK
	.align		4
.L_114:
        /*0048*/ 	.byte	0x03, 0x50
        /*004a*/ 	.short	0x0000


	//----- nvinfo : EIATTR_MAXREG_COUNT
	.align		4
        /*004c*/ 	.byte	0x03, 0x1b
        /*004e*/ 	.short	0x00ff


	//----- nvinfo : EIATTR_MERCURY_ISA_VERSION
	.align		4
        /*0050*/ 	.byte	0x03, 0x5f
        /*0052*/ 	.short	0x0101


	//----- nvinfo : EIATTR_VRC_CTA_INIT_COUNT
	.align		4
        /*0054*/ 	.byte	0x02, 0x4a
	.zero		1
	.zero		1


	//----- nvinfo : EIATTR_EXIT_INSTR_OFFSETS
	.align		4
        /*0058*/ 	.byte	0x04, 0x1c
        /*005a*/ 	.short	(.L_116 - .L_115)


	//   ....[0]....
.L_115:
        /*005c*/ 	.word	0x00000c20


	//----- nvinfo : EIATTR_CRS_STACK_SIZE
	.align		4
.L_116:
        /*0060*/ 	.byte	0x04, 0x1e
        /*0062*/ 	.short	(.L_118 - .L_117)
.L_117:
        /*0064*/ 	.word	0x00000000


	//----- nvinfo : EIATTR_CBANK_PARAM_SIZE
	.align		4
.L_118:
        /*0068*/ 	.byte	0x03, 0x19
        /*006a*/ 	.short	0x0018


	//----- nvinfo : EIATTR_PARAM_CBANK
	.align		4
        /*006c*/ 	.byte	0x04, 0x0a
        /*006e*/ 	.short	(.L_120 - .L_119)
	.align		4
.L_119:
        /*0070*/ 	.word	index@(.nv.constant0._Z14meanOfFeaturesPdS_ii)
        /*0074*/ 	.short	0x0380
        /*0076*/ 	.short	0x0018


	//----- nvinfo : EIATTR_SW_WAR
	.align		4
.L_120:
        /*0078*/ 	.byte	0x04, 0x36
        /*007a*/ 	.short	(.L_122 - .L_121)
.L_121:
        /*007c*/ 	.word	0x00000008
.L_122:


//--------------------- .nv.callgraph             --------------------------
	.section	.nv.callgraph,"",@"SHT_CUDA_CALLGRAPH"
	.align	4
	.sectionentsize	8
	.align		4
        /*0000*/ 	.word	0x00000000
	.align		4
        /*0004*/ 	.word	0xffffffff
	.align		4
        /*0008*/ 	.word	0x00000000
	.align		4
        /*000c*/ 	.word	0xfffffffe
	.align		4
        /*0010*/ 	.word	0x00000000
	.align		4
        /*0014*/ 	.word	0xfffffffd
	.align		4
        /*0018*/ 	.word	0x00000000
	.align		4
        /*001c*/ 	.word	0xfffffffc


//--------------------- .nv.constant4             --------------------------
	.section	.nv.constant4,"a",@progbits
	.align	8
	.align		8
.nv.constant4:
        /*0000*/ 	.dword	precalc_xorwow_matrix
	.align		8
        /*0008*/ 	.dword	precalc_xorwow_offset_matrix
	.align		8
        /*0010*/ 	.dword	mrg32k3aM1
	.align		8
        /*0018*/ 	.dword	mrg32k3aM2
	.align		8
        /*0020*/ 	.dword	mrg32k3aM1SubSeq
	.align		8
        /*0028*/ 	.dword	mrg32k3aM2SubSeq
	.align		8
        /*0030*/ 	.dword	mrg32k3aM1Seq
	.align		8
        /*0038*/ 	.dword	mrg32k3aM2Seq


//--------------------- .nv.constant3             --------------------------
	.section	.nv.constant3,"a",@progbits
	.align	8
.nv.constant3:
	.type		__cr_lgamma_table,@object
	.size		__cr_lgamma_table,(.L_8 - __cr_lgamma_table)
__cr_lgamma_table:
        /*0000*/ 	.byte	0x00, 0x00, 0x00, 0x00, 0x00, 0x00, 0x00, 0x00, 0x00, 0x00, 0x00, 0x00, 0x00, 0x00, 0x00, 0x00
        /*0010*/ 	.byte	0xef, 0x39, 0xfa, 0xfe, 0x42, 0x2e, 0xe6, 0x3f, 0x02, 0x20, 0x2a, 0xfa, 0x0b, 0xab, 0xfc, 0x3f
        /*0020*/ 	.byte	0xf9, 0x2c, 0x92, 0x7c, 0xa7, 0x6c, 0x09, 0x40, 0xc9, 0x79, 0x44, 0x3c, 0x64, 0x26, 0x13, 0x40
        /*0030*/ 	.byte	0xca, 0x01, 0xcf, 0x3a, 0x27, 0x51, 0x1a, 0x40, 0x30, 0xcc, 0x2d, 0xf3, 0xe1, 0x0c, 0x21, 0x40
        /*0040*/ 	.byte	0x0d, 0xb7, 0xfc, 0x82, 0x8e, 0x35, 0x25, 0x40
.L_8:


//--------------------- .text._Z16findEigenVectorsi --------------------------
	.section	.text._Z16findEigenVectorsi,"ax",@progbits
	.align	128
        .global         _Z16findEigenVectorsi
        .type           _Z16findEigenVectorsi,@function
        .size           _Z16findEigenVectorsi,(.L_x_40 - _Z16findEigenVectorsi)
        .other          _Z16findEigenVectorsi,@"STO_CUDA_ENTRY STV_DEFAULT"
_Z16findEigenVectorsi:
.text._Z16findEigenVectorsi:
[----:B------:R-:W-:Y:S01]  /*0000*/  LDC R1, c[0x0][0x37c] ;  /* 0x0000df00ff017b82 */ /* 0x000fe20000000800 */
[----:B------:R-:W-:Y:S05]  /*0010*/  EXIT ;  /* 0x000000000000794d */ /* 0x000fea0003800000 */
.L_x_0:
[----:B------:R-:W-:-:S00]  /*0020*/  BRA `(.L_x_0) ;  /* 0xfffffffc00fc7947 */ /* 0x000fc0000383ffff */
[----:B------:R-:W-:-:S00]  /*0030*/  NOP ;  /* 0x0000000000007918 */ /* 0x000fc00000000000 */
        /* <DEDUP_REMOVED lines=12> */
.L_x_40:


//--------------------- .text._Z13genRandVectorPdP17curandStateXORWOWPm --------------------------
	.section	.text._Z13genRandVectorPdP17curandStateXORWOWPm,"ax",@progbits
	.align	128
        .global         _Z13genRandVectorPdP17curandStateXORWOWPm
        .type           _Z13genRandVectorPdP17curandStateXORWOWPm,@function
        .size           _Z13genRandVectorPdP17curandStateXORWOWPm,(.L_x_41 - _Z13genRandVectorPdP17curandStateXORWOWPm)
        .other          _Z13genRandVectorPdP17curandStateXORWOWPm,@"STO_CUDA_ENTRY STV_DEFAULT"
_Z13genRandVectorPdP17curandStateXORWOWPm:
.text._Z13genRandVectorPdP17curandStateXORWOWPm:
[----:B------:R-:W-:Y:S08]  /*0000*/  LDC R1, c[0x0][0x37c] ;  /* 0x0000df00ff017b82 */ /* 0x000ff00000000800 */
[----:B------:R-:W0:Y:S01]  /*0010*/  LDC.64 R2, c[0x0][0x390] ;  /* 0x0000e400ff027b82 */ /* 0x000e220000000a00 */
[----:B------:R-:W0:Y:S01]  /*0020*/  LDCU.64 UR4, c[0x0][0x358] ;  /* 0x00006b00ff0477ac */ /* 0x000e220008000a00 */
[----:B------:R-:W1:Y:S06]  /*0030*/  S2R R5, SR_TID.X ;  /* 0x0000000000057919 */ /* 0x000e6c0000002100 */
[----:B------:R-:W1:Y:S08]  /*0040*/  S2UR UR6, SR_CTAID.X ;  /* 0x00000000000679c3 */ /* 0x000e700000002500 */
[----:B------:R-:W1:Y:S01]  /*0050*/  LDC R0, c[0x0][0x360] ;  /* 0x0000d800ff007b82 */ /* 0x000e620000000800 */
[----:B0-----:R-:W2:Y:S07]  /*0060*/  LDG.E.64 R2, desc[UR4][R2.64] ;  /* 0x0000000402027981 */ /* 0x001eae000c1e1b00 */
[----:B------:R-:W0:Y:S01]  /*0070*/  LDC.64 R8, c[0x0][0x388] ;  /* 0x0000e200ff087b82 */ /* 0x000e220000000a00 */
[----:B------:R-:W-:Y:S01]  /*0080*/  BSSY.RECONVERGENT B0, `(.L_x_1) ;  /* 0x00000e9000007945 */ /* 0x000fe20003800200 */
[----:B-1----:R-:W-:-:S05]  /*0090*/  IMAD R0, R0, UR6, R5 ;  /* 0x0000000600007c24 */ /* 0x002fca000f8e0205 */
[----:B------:R-:W-:Y:S01]  /*00a0*/  SHF.R.S32.HI R12, RZ, 0x1f, R0 ;  /* 0x0000001fff0c7819 */ /* 0x000fe20000011400 */
[----:B0-----:R-:W-:Y:S01]  /*00b0*/  IMAD.WIDE R8, R0, 0x30, R8 ;  /* 0x0000003000087825 */ /* 0x001fe200078e0208 */
[----:B--2---:R-:W-:-:S04]  /*00c0*/  IADD3 R4, P0, PT, R2, 0x79c1f94f, RZ ;  /* 0x79c1f94f02047810 */ /* 0x004fc80007f1e0ff */
[----:B------:R-:W-:Y:S02]  /*00d0*/  IADD3.X R6, PT, PT, R3, 0x1d5d11c, RZ, P0, !PT ;  /* 0x01d5d11c03067810 */ /* 0x000fe400007fe4ff */
[----:B------:R-:W-:Y:S02]  /*00e0*/  LOP3.LUT R4, R4, 0xaad26b49, RZ, 0x3c, !PT ;  /* 0xaad26b4904047812 */ /* 0x000fe400078e3cff */
[----:B------:R-:W-:Y:S02]  /*00f0*/  LOP3.LUT R6, R6, 0xf7dcefdd, RZ, 0x3c, !PT ;  /* 0xf7dcefdd06067812 */ /* 0x000fe400078e3cff */
[----:B------:R-:W-:Y:S01]  /*0100*/  ISETP.NE.AND P0, PT, R0, RZ, PT ;  /* 0x000000ff0000720c */ /* 0x000fe20003f05270 */
[----:B------:R-:W-:Y:S02]  /*0110*/  IMAD R5, R4, 0x4182bed5, RZ ;  /* 0x4182bed504057824 */ /* 0x000fe400078e02ff */
[----:B------:R-:W-:Y:S02]  /*0120*/  IMAD R6, R6, -0x658354e5, RZ ;  /* 0x9a7cab1b06067824 */ /* 0x000fe400078e02ff */
[C---:B------:R-:W-:Y:S01]  /*0130*/  VIADD R11, R5.reuse, 0x75bcd15 ;  /* 0x075bcd15050b7836 */ /* 0x040fe20000000000 */
[C---:B------:R-:W-:Y:S01]  /*0140*/  LOP3.LUT R4, R5.reuse, 0x159a55e5, RZ, 0x3c, !PT ;  /* 0x159a55e505047812 */ /* 0x040fe200078e3cff */
[C---:B------:R-:W-:Y:S01]  /*0150*/  VIADD R3, R5.reuse, 0x583f19 ;  /* 0x00583f1905037836 */ /* 0x040fe20000000000 */
[----:B------:R-:W-:Y:S01]  /*0160*/  IADD3 R10, PT, PT, R5, 0x64f0c9, R6 ;  /* 0x0064f0c9050a7810 */ /* 0x000fe20007ffe006 */
[C---:B------:R-:W-:Y:S01]  /*0170*/  VIADD R5, R6.reuse, 0x1f123bb5 ;  /* 0x1f123bb506057836 */ /* 0x040fe20000000000 */
[----:B------:R-:W-:-:S03]  /*0180*/  LOP3.LUT R2, R6, 0x5491333, RZ, 0x3c, !PT ;  /* 0x0549133306027812 */ /* 0x000fc600078e3cff */
[----:B------:R0:W-:Y:S04]  /*0190*/  STG.E.64 desc[UR4][R8.64], R10 ;  /* 0x0000000a08007986 */ /* 0x0001e8000c101b04 */
[----:B------:R0:W-:Y:S04]  /*01a0*/  STG.E.64 desc[UR4][R8.64+0x8], R4 ;  /* 0x0000080408007986 */ /* 0x0001e8000c101b04 */
[----:B------:R0:W-:Y:S01]  /*01b0*/  STG.E.64 desc[UR4][R8.64+0x10], R2 ;  /* 0x0000100208007986 */ /* 0x0001e2000c101b04 */
[----:B------:R-:W-:Y:S05]  /*01c0*/  @!P0 BRA `(.L_x_2) ;  /* 0x0000000c00508947 */ /* 0x000fea0003800000 */
[----:B------:R-:W-:Y:S01]  /*01d0*/  BSSY.RECONVERGENT B1, `(.L_x_3) ;  /* 0x00000d0000017945 */ /* 0x000fe20003800200 */
[----:B------:R-:W-:Y:S02]  /*01e0*/  IMAD.MOV.U32 R13, RZ, RZ, RZ ;  /* 0x000000ffff0d7224 */ /* 0x000fe400078e00ff */
[----:B------:R-:W-:-:S07]  /*01f0*/  IMAD.MOV.U32 R15, RZ, RZ, R0 ;  /* 0x000000ffff0f7224 */ /* 0x000fce00078e0000 */
.L_x_9:
[----:B------:R-:W-:Y:S01]  /*0200*/  LOP3.LUT R14, R15, 0x3, RZ, 0xc0, !PT ;  /* 0x000000030f0e7812 */ /* 0x000fe200078ec0ff */
[----:B------:R-:W-:Y:S03]  /*0210*/  BSSY.RECONVERGENT B2, `(.L_x_4) ;  /* 0x00000c5000027945 */ /* 0x000fe60003800200 */
[----:B------:R-:W-:-:S04]  /*0220*/  ISETP.NE.U32.AND P0, PT, R14, RZ, PT ;  /* 0x000000ff0e00720c */ /* 0x000fc80003f05070 */
[----:B------:R-:W-:-:S13]  /*0230*/  ISETP.NE.AND.EX P0, PT, RZ, RZ, PT, P0 ;  /* 0x000000ffff00720c */ /* 0x000fda0003f05300 */
[----:B-1----:R-:W-:Y:S05]  /*0240*/  @!P0 BRA `(.L_x_5) ;  /* 0x0000000c00048947 */ /* 0x002fea0003800000 */
[----:B------:R-:W1:Y:S01]  /*0250*/  LDC.64 R6, c[0x4][RZ] ;  /* 0x01000000ff067b82 */ /* 0x000e620000000a00 */
[----:B------:R-:W-:Y:S02]  /*0260*/  IMAD.MOV.U32 R17, RZ, RZ, RZ ;  /* 0x000000ffff117224 */ /* 0x000fe400078e00ff */
[----:B-1----:R-:W-:-:S07]  /*0270*/  IMAD.WIDE.U32 R6, R13, 0xc80, R6 ;  /* 0x00000c800d067825 */ /* 0x002fce00078e0006 */
.L_x_8:
[----:B-1----:R-:W-:Y:S01]  /*0280*/  IMAD.MOV.U32 R19, RZ, RZ, RZ ;  /* 0x000000ffff137224 */ /* 0x002fe200078e00ff */
[----:B0-----:R-:W-:Y:S01]  /*0290*/  CS2R R4, SRZ ;  /* 0x0000000000047805 */ /* 0x001fe2000001ff00 */
[----:B------:R-:W-:Y:S01]  /*02a0*/  IMAD.MOV.U32 R21, RZ, RZ, RZ ;  /* 0x000000ffff157224 */ /* 0x000fe200078e00ff */
[----:B------:R-:W-:-:S07]  /*02b0*/  CS2R R2, SRZ ;  /* 0x0000000000027805 */ /* 0x000fce000001ff00 */
.L_x_7:
[----:B------:R-:W-:-:S05]  /*02c0*/  IMAD.WIDE.U32 R10, R21, 0x4, R8 ;  /* 0x00000004150a7825 */ /* 0x000fca00078e0008 */
[----:B------:R0:W5:Y:S01]  /*02d0*/  LDG.E R16, desc[UR4][R10.64+0x4] ;  /* 0x000004040a107981 */ /* 0x000162000c1e1900 */
[----:B------:R-:W-:Y:S02]  /*02e0*/  IMAD.SHL.U32 R18, R21, 0x20, RZ ;  /* 0x0000002015127824 */ /* 0x000fe400078e00ff */
[----:B------:R-:W-:-:S07]  /*02f0*/  IMAD.MOV.U32 R23, RZ, RZ, RZ ;  /* 0x000000ffff177224 */ /* 0x000fce00078e00ff */
.L_x_6:
[----:B-----5:R-:W-:Y:S01]  /*0300*/  SHF.R.U32.HI R22, RZ, R23, R16 ;  /* 0x00000017ff167219 */ /* 0x020fe20000011610 */
[----:B0-----:R-:W-:-:S03]  /*0310*/  IMAD.IADD R10, R18, 0x1, R23 ;  /* 0x00000001120a7824 */ /* 0x001fc600078e0217 */
[----:B------:R-:W-:-:S04]  /*0320*/  LOP3.LUT R11, R22, 0x1, RZ, 0xc0, !PT ;  /* 0x00000001160b7812 */ /* 0x000fc800078ec0ff */
[----:B------:R-:W-:Y:S01]  /*0330*/  ISETP.NE.U32.AND P0, PT, R11, 0x1, PT ;  /* 0x000000010b00780c */ /* 0x000fe20003f05070 */
[----:B------:R-:W-:-:S03]  /*0340*/  IMAD R11, R10, 0x5, RZ ;  /* 0x000000050a0b7824 */ /* 0x000fc600078e02ff */
[----:B------:R-:W-:Y:S01]  /*0350*/  R2P PR, R22, 0x7e ;  /* 0x0000007e16007804 */ /* 0x000fe20000000000 */
[----:B------:R-:W-:-:S08]  /*0360*/  IMAD.WIDE.U32 R10, R11, 0x4, R6 ;  /* 0x000000040b0a7825 */ /* 0x000fd000078e0006 */
[----:B------:R-:W2:Y:S04]  /*0370*/  @!P0 LDG.E R20, desc[UR4][R10.64+0x10] ;  /* 0x000010040a148981 */ /* 0x000ea8000c1e1900 */
[----:B------:R-:W3:Y:S04]  /*0380*/  @P1 LDG.E R24, desc[UR4][R10.64+0x24] ;  /* 0x000024040a181981 */ /* 0x000ee8000c1e1900 */
[----:B------:R-:W4:Y:S04]  /*0390*/  @P2 LDG.E R26, desc[UR4][R10.64+0x38] ;  /* 0x000038040a1a2981 */ /* 0x000f28000c1e1900 */
[----:B------:R-:W4:Y:S04]  /*03a0*/  @P3 LDG.E R28, desc[UR4][R10.64+0x4c] ;  /* 0x00004c040a1c3981 */ /* 0x000f28000c1e1900 */
[----:B------:R-:W4:Y:S04]  /*03b0*/  @!P0 LDG.E R25, desc[UR4][R10.64+0x4] ;  /* 0x000004040a198981 */ /* 0x000f28000c1e1900 */
[----:B------:R-:W4:Y:S01]  /*03c0*/  @P1 LDG.E R27, desc[UR4][R10.64+0x20] ;  /* 0x000020040a1b1981 */ /* 0x000f22000c1e1900 */
[----:B--2---:R-:W-:-:S03]  /*03d0*/  @!P0 LOP3.LUT R5, R5, R20, RZ, 0x3c, !PT ;  /* 0x0000001405058212 */ /* 0x004fc600078e3cff */
[----:B------:R-:W2:Y:S01]  /*03e0*/  @!P0 LDG.E R20, desc[UR4][R10.64] ;  /* 0x000000040a148981 */ /* 0x000ea2000c1e1900 */
[----:B---3--:R-:W-:-:S03]  /*03f0*/  @P1 LOP3.LUT R5, R5, R24, RZ, 0x3c, !PT ;  /* 0x0000001805051212 */ /* 0x008fc600078e3cff */
[----:B------:R-:W3:Y:S01]  /*0400*/  @P4 LDG.E R24, desc[UR4][R10.64+0x60] ;  /* 0x000060040a184981 */ /* 0x000ee2000c1e1900 */
[----:B----4-:R-:W-:-:S03]  /*0410*/  @P2 LOP3.LUT R5, R5, R26, RZ, 0x3c, !PT ;  /* 0x0000001a05052212 */ /* 0x010fc600078e3cff */
[----:B------:R-:W4:Y:S01]  /*0420*/  @P5 LDG.E R26, desc[UR4][R10.64+0x74] ;  /* 0x000074040a1a5981 */ /* 0x000f22000c1e1900 */
[----:B------:R-:W-:Y:S02]  /*0430*/  @P3 LOP3.LUT R5, R5, R28, RZ, 0x3c, !PT ;  /* 0x0000001c05053212 */ /* 0x000fe400078e3cff */
[----:B------:R-:W-:Y:S02]  /*0440*/  @!P0 LOP3.LUT R2, R2, R25, RZ, 0x3c, !PT ;  /* 0x0000001902028212 */ /* 0x000fe400078e3cff */
[----:B------:R-:W4:Y:S01]  /*0450*/  @!P0 LDG.E R25, desc[UR4][R10.64+0xc] ;  /* 0x00000c040a198981 */ /* 0x000f22000c1e1900 */
[----:B--2---:R-:W-:-:S03]  /*0460*/  @!P0 LOP3.LUT R19, R19, R20, RZ, 0x3c, !PT ;  /* 0x0000001413138212 */ /* 0x004fc600078e3cff */
[----:B------:R-:W2:Y:S01]  /*0470*/  @!P0 LDG.E R20, desc[UR4][R10.64+0x8] ;  /* 0x000008040a148981 */ /* 0x000ea2000c1e1900 */
[----:B---3--:R-:W-:-:S03]  /*0480*/  @P4 LOP3.LUT R5, R5, R24, RZ, 0x3c, !PT ;  /* 0x0000001805054212 */ /* 0x008fc600078e3cff */
[----:B------:R-:W3:Y:S01]  /*0490*/  @P1 LDG.E R24, desc[UR4][R10.64+0x14] ;  /* 0x000014040a181981 */ /* 0x000ee2000c1e1900 */
[----:B----4-:R-:W-:-:S03]  /*04a0*/  @!P0 LOP3.LUT R4, R4, R25, RZ, 0x3c, !PT ;  /* 0x0000001904048212 */ /* 0x010fc600078e3cff */
[----:B------:R-:W4:Y:S01]  /*04b0*/  @P1 LDG.E R25, desc[UR4][R10.64+0x18] ;  /* 0x000018040a191981 */ /* 0x000f22000c1e1900 */
[----:B--2---:R-:W-:-:S03]  /*04c0*/  @!P0 LOP3.LUT R3, R3, R20, RZ, 0x3c, !PT ;  /* 0x0000001403038212 */ /* 0x004fc600078e3cff */
[----:B------:R-:W2:Y:S01]  /*04d0*/  @P1 LDG.E R20, desc[UR4][R10.64+0x1c] ;  /* 0x00001c040a141981 */ /* 0x000ea2000c1e1900 */
[----:B---3--:R-:W-:-:S03]  /*04e0*/  @P1 LOP3.LUT R19, R19, R24, RZ, 0x3c, !PT ;  /* 0x0000001813131212 */ /* 0x008fc600078e3cff */
[----:B------:R-:W3:Y:S01]  /*04f0*/  @P2 LDG.E R24, desc[UR4][R10.64+0x28] ;  /* 0x000028040a182981 */ /* 0x000ee2000c1e1900 */
[----:B------:R-:W-:-:S03]  /*0500*/  @P1 LOP3.LUT R4, R4, R27, RZ, 0x3c, !PT ;  /* 0x0000001b04041212 */ /* 0x000fc600078e3cff */
[----:B------:R-:W3:Y:S01]  /*0510*/  @P2 LDG.E R27, desc[UR4][R10.64+0x34] ;  /* 0x000034040a1b2981 */ /* 0x000ee2000c1e1900 */
[----:B----4-:R-:W-:-:S03]  /*0520*/  @P1 LOP3.LUT R2, R2, R25, RZ, 0x3c, !PT ;  /* 0x0000001902021212 */ /* 0x010fc600078e3cff */
[----:B------:R-:W4:Y:S01]  /*0530*/  @P2 LDG.E R25, desc[UR4][R10.64+0x2c] ;  /* 0x00002c040a192981 */ /* 0x000f22000c1e1900 */
[----:B--2---:R-:W-:-:S03]  /*0540*/  @P1 LOP3.LUT R3, R3, R20, RZ, 0x3c, !PT ;  /* 0x0000001403031212 */ /* 0x004fc600078e3cff */
        /* <DEDUP_REMOVED lines=27> */
[----:B------:R-:W-:Y:S02]  /*0700*/  LOP3.LUT P0, RZ, R22, 0x80, RZ, 0xc0, !PT ;  /* 0x0000008016ff7812 */ /* 0x000fe4000780c0ff */
[----:B------:R-:W-:Y:S02]  /*0710*/  @P5 LOP3.LUT R4, R4, R27, RZ, 0x3c, !PT ;  /* 0x0000001b04045212 */ /* 0x000fe400078e3cff */
        /* <DEDUP_REMOVED lines=17> */
[----:B------:R-:W-:Y:S02]  /*0830*/  @P6 LOP3.LUT R5, R5, R26, RZ, 0x3c, !PT ;  /* 0x0000001a05056212 */ /* 0x000fe400078e3cff */
[----:B------:R-:W-:Y:S02]  /*0840*/  @P0 LOP3.LUT R4, R4, R27, RZ, 0x3c, !PT ;  /* 0x0000001b04040212 */ /* 0x000fe400078e3cff */
[----:B----4-:R-:W-:Y:S02]  /*0850*/  @P0 LOP3.LUT R2, R2, R25, RZ, 0x3c, !PT ;  /* 0x0000001902020212 */ /* 0x010fe400078e3cff */
[----:B--2---:R-:W-:Y:S02]  /*0860*/  @P0 LOP3.LUT R3, R3, R20, RZ, 0x3c, !PT ;  /* 0x0000001403030212 */ /* 0x004fe400078e3cff */
[----:B---3--:R-:W-:Y:S02]  /*0870*/  @P0 LOP3.LUT R5, R5, R24, RZ, 0x3c, !PT ;  /* 0x0000001805050212 */ /* 0x008fe400078e3cff */
[----:B------:R-:W-:-:S13]  /*0880*/  R2P PR, R22.B1, 0x7f ;  /* 0x0000007f16007804 */ /* 0x000fda0000001000 */
[----:B------:R-:W2:Y:S04]  /*0890*/  @P0 LDG.E R20, desc[UR4][R10.64+0xa0] ;  /* 0x0000a0040a140981 */ /* 0x000ea8000c1e1900 */
[----:B------:R-:W3:Y:S04]  /*08a0*/  @P1 LDG.E R26, desc[UR4][R10.64+0xb4] ;  /* 0x0000b4040a1a1981 */ /* 0x000ee8000c1e1900 */
[----:B------:R-:W4:Y:S04]  /*08b0*/  @P0 LDG.E R25, desc[UR4][R10.64+0xa4] ;  /* 0x0000a4040a190981 */ /* 0x000f28000c1e1900 */
[----:B------:R-:W4:Y:S04]  /*08c0*/  @P0 LDG.E R24, desc[UR4][R10.64+0xa8] ;  /* 0x0000a8040a180981 */ /* 0x000f28000c1e1900 */
[----:B------:R-:W4:Y:S01]  /*08d0*/  @P0 LDG.E R27, desc[UR4][R10.64+0xac] ;  /* 0x0000ac040a1b0981 */ /* 0x000f22000c1e1900 */
[----:B--2---:R-:W-:-:S03]  /*08e0*/  @P0 LOP3.LUT R19, R19, R20, RZ, 0x3c, !PT ;  /* 0x0000001413130212 */ /* 0x004fc600078e3cff */
[----:B------:R-:W2:Y:S01]  /*08f0*/  @P1 LDG.E R20, desc[UR4][R10.64+0xbc] ;  /* 0x0000bc040a141981 */ /* 0x000ea2000c1e1900 */
[----:B---3--:R-:W-:-:S03]  /*0900*/  @P1 LOP3.LUT R19, R19, R26, RZ, 0x3c, !PT ;  /* 0x0000001a13131212 */ /* 0x008fc600078e3cff */
[----:B------:R-:W3:Y:S01]  /*0910*/  @P0 LDG.E R26, desc[UR4][R10.64+0xb0] ;  /* 0x0000b0040a1a0981 */ /* 0x000ee2000c1e1900 */
[----:B----4-:R-:W-:-:S03]  /*0920*/  @P0 LOP3.LUT R2, R2, R25, RZ, 0x3c, !PT ;  /* 0x0000001902020212 */ /* 0x010fc600078e3cff */
[----:B------:R-:W4:Y:S01]  /*0930*/  @P1 LDG.E R25, desc[UR4][R10.64+0xb8] ;  /* 0x0000b8040a191981 */ /* 0x000f22000c1e1900 */
[----:B------:R-:W-:-:S03]  /*0940*/  @P0 LOP3.LUT R3, R3, R24, RZ, 0x3c, !PT ;  /* 0x0000001803030212 */ /* 0x000fc600078e3cff */
[----:B------:R-:W2:Y:S01]  /*0950*/  @P2 LDG.E R24, desc[UR4][R10.64+0xc8] ;  /* 0x0000c8040a182981 */ /* 0x000ea2000c1e1900 */
[----:B------:R-:W-:-:S03]  /*0960*/  @P0 LOP3.LUT R4, R4, R27, RZ, 0x3c, !PT ;  /* 0x0000001b04040212 */ /* 0x000fc600078e3cff */
[----:B------:R-:W2:Y:S01]  /*0970*/  @P2 LDG.E R27, desc[UR4][R10.64+0xcc] ;  /* 0x0000cc040a1b2981 */ /* 0x000ea2000c1e1900 */
[----:B---3--:R-:W-:Y:S02]  /*0980*/  @P0 LOP3.LUT R5, R5, R26, RZ, 0x3c, !PT ;  /* 0x0000001a05050212 */ /* 0x008fe400078e3cff */
[----:B------:R-:W-:Y:S02]  /*0990*/  LOP3.LUT P0, RZ, R22, 0x8000, RZ, 0xc0, !PT ;  /* 0x0000800016ff7812 */ /* 0x000fe4000780c0ff */
[----:B----4-:R-:W-:Y:S01]  /*09a0*/  @P1 LOP3.LUT R2, R2, R25, RZ, 0x3c, !PT ;  /* 0x0000001902021212 */ /* 0x010fe200078e3cff */
[----:B------:R-:W3:Y:S01]  /*09b0*/  @P1 LDG.E R22, desc[UR4][R10.64+0xc4] ;  /* 0x0000c4040a161981 */ /* 0x000ee2000c1e1900 */
[----:B--2---:R-:W-:-:S03]  /*09c0*/  @P1 LOP3.LUT R3, R3, R20, RZ, 0x3c, !PT ;  /* 0x0000001403031212 */ /* 0x004fc600078e3cff */
[----:B------:R-:W2:Y:S01]  /*09d0*/  @P1 LDG.E R25, desc[UR4][R10.64+0xc0] ;  /* 0x0000c0040a191981 */ /* 0x000ea2000c1e1900 */
[----:B------:R-:W-:-:S03]  /*09e0*/  @P2 LOP3.LUT R19, R19, R24, RZ, 0x3c, !PT ;  /* 0x0000001813132212 */ /* 0x000fc600078e3cff */
[----:B------:R-:W4:Y:S04]  /*09f0*/  @P3 LDG.E R24, desc[UR4][R10.64+0xdc] ;  /* 0x0000dc040a183981 */ /* 0x000f28000c1e1900 */
[----:B------:R-:W4:Y:S01]  /*0a00*/  @P2 LDG.E R20, desc[UR4][R10.64+0xd0] ;  /* 0x0000d0040a142981 */ /* 0x000f22000c1e1900 */
[----:B------:R-:W-:-:S03]  /*0a10*/  @P2 LOP3.LUT R2, R2, R27, RZ, 0x3c, !PT ;  /* 0x0000001b02022212 */ /* 0x000fc600078e3cff */
[----:B------:R-:W4:Y:S04]  /*0a20*/  @P3 LDG.E R27, desc[UR4][R10.64+0xe0] ;  /* 0x0000e0040a1b3981 */ /* 0x000f28000c1e1900 */
[----:B------:R-:W4:Y:S01]  /*0a30*/  @P0 LDG.E R29, desc[UR4][R10.64+0x138] ;  /* 0x000138040a1d0981 */ /* 0x000f22000c1e1900 */
[----:B---3--:R-:W-:-:S03]  /*0a40*/  @P1 LOP3.LUT R5, R5, R22, RZ, 0x3c, !PT ;  /* 0x0000001605051212 */ /* 0x008fc600078e3cff */
[----:B------:R-:W3:Y:S01]  /*0a50*/  @P2 LDG.E R22, desc[UR4][R10.64+0xd8] ;  /* 0x0000d8040a162981 */ /* 0x000ee2000c1e1900 */
[----:B--2---:R-:W-:-:S03]  /*0a60*/  @P1 LOP3.LUT R4, R4, R25, RZ, 0x3c, !PT ;  /* 0x0000001904041212 */ /* 0x004fc600078e3cff */
[----:B------:R-:W2:Y:S01]  /*0a70*/  @P2 LDG.E R25, desc[UR4][R10.64+0xd4] ;  /* 0x0000d4040a192981 */ /* 0x000ea2000c1e1900 */
[----:B----4-:R-:W-:-:S03]  /*0a80*/  @P3 LOP3.LUT R19, R19, R24, RZ, 0x3c, !PT ;  /* 0x0000001813133212 */ /* 0x010fc600078e3cff */
[----:B------:R-:W4:Y:S01]  /*0a90*/  @P4 LDG.E R24, desc[UR4][R10.64+0xf0] ;  /* 0x0000f0040a184981 */ /* 0x000f22000c1e1900 */
[----:B------:R-:W-:-:S03]  /*0aa0*/  @P2 LOP3.LUT R3, R3, R20, RZ, 0x3c, !PT ;  /* 0x0000001403032212 */ /* 0x000fc600078e3cff */
[----:B------:R-:W4:Y:S01]  /*0ab0*/  @P3 LDG.E R20, desc[UR4][R10.64+0xe4] ;  /* 0x0000e4040a143981 */ /* 0x000f22000c1e1900 */
[----:B------:R-:W-:-:S03]  /*0ac0*/  @P3 LOP3.LUT R2, R2, R27, RZ, 0x3c, !PT ;  /* 0x0000001b02023212 */ /* 0x000fc600078e3cff */
        /* <DEDUP_REMOVED lines=39> */
[----:B------:R-:W-:-:S05]  /*0d40*/  VIADD R23, R23, 0x10 ;  /* 0x0000001017177836 */ /* 0x000fca0000000000 */
[----:B------:R-:W-:Y:S02]  /*0d50*/  ISETP.NE.AND P1, PT, R23, 0x20, PT ;  /* 0x000000201700780c */ /* 0x000fe40003f25270 */
[----:B------:R-:W-:Y:S02]  /*0d60*/  @P0 LOP3.LUT R2, R2, R27, RZ, 0x3c, !PT ;  /* 0x0000001b02020212 */ /* 0x000fe400078e3cff */
[----:B---3--:R-:W-:Y:S02]  /*0d70*/  @P6 LOP3.LUT R5, R5, R22, RZ, 0x3c, !PT ;  /* 0x0000001605056212 */ /* 0x008fe400078e3cff */
[----:B--2---:R-:W-:Y:S02]  /*0d80*/  @P6 LOP3.LUT R4, R4, R25, RZ, 0x3c, !PT ;  /* 0x0000001904046212 */ /* 0x004fe400078e3cff */
[----:B----4-:R-:W-:Y:S02]  /*0d90*/  @P0 LOP3.LUT R5, R5, R24, RZ, 0x3c, !PT ;  /* 0x0000001805050212 */ /* 0x010fe400078e3cff */
[----:B------:R-:W-:-:S02]  /*0da0*/  @P0 LOP3.LUT R4, R4, R29, RZ, 0x3c, !PT ;  /* 0x0000001d04040212 */ /* 0x000fc400078e3cff */
[----:B------:R-:W-:Y:S01]  /*0db0*/  @P0 LOP3.LUT R3, R3, R20, RZ, 0x3c, !PT ;  /* 0x0000001403030212 */ /* 0x000fe200078e3cff */
[----:B------:R-:W-:Y:S06]  /*0dc0*/  @P1 BRA `(.L_x_6) ;  /* 0xfffffff4004c1947 */ /* 0x000fec000383ffff */
[----:B------:R-:W-:-:S05]  /*0dd0*/  VIADD R21, R21, 0x1 ;  /* 0x0000000115157836 */ /* 0x000fca0000000000 */
[----:B------:R-:W-:-:S13]  /*0de0*/  ISETP.NE.AND P0, PT, R21, 0x5, PT ;  /* 0x000000051500780c */ /* 0x000fda0003f05270 */
[----:B------:R-:W-:Y:S05]  /*0df0*/  @P0 BRA `(.L_x_7) ;  /* 0xfffffff400300947 */ /* 0x000fea000383ffff */
[----:B------:R1:W-:Y:S01]  /*0e00*/  STG.E.64 desc[UR4][R8.64+0x8], R2 ;  /* 0x0000080208007986 */ /* 0x0003e2000c101b04 */
[----:B------:R-:W-:-:S03]  /*0e10*/  VIADD R17, R17, 0x1 ;  /* 0x0000000111117836 */ /* 0x000fc60000000000 */
[----:B------:R1:W-:Y:S02]  /*0e20*/  STG.E.64 desc[UR4][R8.64+0x10], R4 ;  /* 0x0000100408007986 */ /* 0x0003e4000c101b04 */
[----:B------:R-:W-:Y:S02]  /*0e30*/  ISETP.GE.U32.AND P0, PT, R17, R14, PT ;  /* 0x0000000e1100720c */ /* 0x000fe40003f06070 */
[----:B------:R1:W-:Y:S11]  /*0e40*/  STG.E desc[UR4][R8.64+0x4], R19 ;  /* 0x0000041308007986 */ /* 0x0003f6000c101904 */
[----:B------:R-:W-:Y:S05]  /*0e50*/  @!P0 BRA `(.L_x_8) ;  /* 0xfffffff400088947 */ /* 0x000fea000383ffff */
.L_x_5:
[----:B------:R-:W-:Y:S05]  /*0e60*/  BSYNC.RECONVERGENT B2 ;  /* 0x0000000000027941 */ /* 0x000fea0003800200 */
.L_x_4:
[----:B------:R-:W-:Y:S01]  /*0e70*/  ISETP.GT.U32.AND P0, PT, R15, 0x3, PT ;  /* 0x000000030f00780c */ /* 0x000fe20003f04070 */
[----:B------:R-:W-:Y:S01]  /*0e80*/  VIADD R13, R13, 0x1 ;  /* 0x000000010d0d7836 */ /* 0x000fe20000000000 */
[--C-:B------:R-:W-:Y:S02]  /*0e90*/  SHF.R.U64 R15, R15, 0x2, R12.reuse ;  /* 0x000000020f0f7819 */ /* 0x100fe4000000120c */
[----:B------:R-:W-:Y:S02]  /*0ea0*/  ISETP.GT.U32.AND.EX P0, PT, R12, RZ, PT, P0 ;  /* 0x000000ff0c00720c */ /* 0x000fe40003f04100 */
[----:B------:R-:W-:-:S11]  /*0eb0*/  SHF.R.U32.HI R12, RZ, 0x2, R12 ;  /* 0x00000002ff0c7819 */ /* 0x000fd6000001160c */
[----:B------:R-:W-:Y:S05]  /*0ec0*/  @P0 BRA `(.L_x_9) ;  /* 0xfffffff000cc0947 */ /* 0x000fea000383ffff */
[----:B------:R-:W-:Y:S05]  /*0ed0*/  BSYNC.RECONVERGENT B1 ;  /* 0x0000000000017941 */ /* 0x000fea0003800200 */
.L_x_3:
[----:B0-----:R2:W5:Y:S04]  /*0ee0*/  LDG.E.64 R10, desc[UR4][R8.64] ;  /* 0x00000004080a7981 */ /* 0x001568000c1e1b00 */
[----:B-1----:R2:W5:Y:S04]  /*0ef0*/  LDG.E.64 R4, desc[UR4][R8.64+0x8] ;  /* 0x0000080408047981 */ /* 0x002568000c1e1b00 */
[----:B------:R2:W5:Y:S02]  /*0f00*/  LDG.E.64 R2, desc[UR4][R8.64+0x10] ;  /* 0x0000100408027981 */ /* 0x000564000c1e1b00 */
.L_x_2:
[----:B------:R-:W-:Y:S05]  /*0f10*/  BSYNC.RECONVERGENT B0 ;  /* 0x0000000000007941 */ /* 0x000fea0003800200 */
.L_x_1:
[----:B-----5:R-:W-:Y:S01]  /*0f20*/  SHF.R.U32.HI R6, RZ, 0x2, R11 ;  /* 0x00000002ff067819 */ /* 0x020fe2000001160b */
[----:B------:R-:W1:Y:S01]  /*0f30*/  LDCU.64 UR6, c[0x0][0x380] ;  /* 0x00007000ff0677ac */ /* 0x000e620008000a00 */
[----:B------:R-:W-:Y:S01]  /*0f40*/  IMAD.MOV.U32 R14, RZ, RZ, R3 ;  /* 0x000000ffff0e7224 */ /* 0x000fe200078e0003 */
[----:B------:R-:W-:Y:S01]  /*0f50*/  STG.E.64 desc[UR4][R8.64+0x18], RZ ;  /* 0x000018ff08007986 */ /* 0x000fe2000c101b04 */
[----:B0-----:R-:W-:Y:S01]  /*0f60*/  LOP3.LUT R11, R6, R11, RZ, 0x3c, !PT ;  /* 0x0000000b060b7212 */ /* 0x001fe200078e3cff */
[----:B------:R-:W-:Y:S02]  /*0f70*/  IMAD.SHL.U32 R6, R3, 0x10, RZ ;  /* 0x0000001003067824 */ /* 0x000fe400078e00ff */
[----:B------:R-:W-:Y:S02]  /*0f80*/  STG.E desc[UR4][R8.64+0x20], RZ ;  /* 0x000020ff08007986 */ /* 0x000fe4000c101904 */
[----:B------:R-:W-:Y:S02]  /*0f90*/  IMAD.SHL.U32 R7, R11, 0x2, RZ ;  /* 0x000000020b077824 */ /* 0x000fe400078e00ff */
[----:B------:R-:W-:Y:S03]  /*0fa0*/  STG.E.64 desc[UR4][R8.64+0x28], RZ ;  /* 0x000028ff08007986 */ /* 0x000fe6000c101b04 */
[----:B------:R-:W-:Y:S01]  /*0fb0*/  LOP3.LUT R12, R3, R6, R7, 0x96, !PT ;  /* 0x00000006030c7212 */ /* 0x000fe200078e9607 */
[----:B------:R-:W-:-:S02]  /*0fc0*/  VIADD R6, R10, 0x587c5 ;  /* 0x000587c50a067836 */ /* 0x000fc40000000000 */
[----:B------:R-:W-:Y:S01]  /*0fd0*/  IMAD.MOV.U32 R10, RZ, RZ, 0x2f800000 ;  /* 0x2f800000ff0a7424 */ /* 0x000fe200078e00ff */
[----:B------:R-:W-:Y:S02]  /*0fe0*/  LOP3.LUT R15, R12, R11, RZ, 0x3c, !PT ;  /* 0x0000000b0c0f7212 */ /* 0x000fe400078e3cff */
[----:B-1----:R-:W-:-:S03]  /*0ff0*/  LEA R12, P0, R0, UR6, 0x3 ;  /* 0x00000006000c7c11 */ /* 0x002fc6000f8018ff */
[----:B------:R-:W-:-:S05]  /*1000*/  IMAD.IADD R7, R15, 0x1, R6 ;  /* 0x000000010f077824 */ /* 0x000fca00078e0206 */
[----:B------:R-:W-:-:S05]  /*1010*/  I2FP.F32.U32 R7, R7 ;  /* 0x0000000700077245 */ /* 0x000fca0000201000 */
[----:B------:R-:W-:Y:S01]  /*1020*/  FFMA R10, R7, R10, 1.1641532182693481445e-10 ;  /* 0x2f000000070a7423 */ /* 0x000fe2000000000a */
[----:B------:R-:W-:-:S04]  /*1030*/  SHF.R.S32.HI R7, RZ, 0x1f, R0 ;  /* 0x0000001fff077819 */ /* 0x000fc80000011400 */
[----:B------:R-:W-:Y:S01]  /*1040*/  LEA.HI.X R13, R0, UR7, R7, 0x3, P0 ;  /* 0x00000007000d7c11 */ /* 0x000fe200080f1c07 */
[----:B------:R-:W0:Y:S01]  /*1050*/  F2F.F64.F32 R10, R10 ;  /* 0x0000000a000a7310 */ /* 0x000e220000201800 */
[----:B------:R-:W-:Y:S02]  /*1060*/  IMAD.MOV.U32 R7, RZ, RZ, R4 ;  /* 0x000000ffff077224 */ /* 0x000fe400078e0004 */
[----:B------:R-:W-:Y:S02]  /*1070*/  IMAD.MOV.U32 R4, RZ, RZ, R5 ;  /* 0x000000ffff047224 */ /* 0x000fe400078e0005 */
[----:B------:R-:W-:Y:S01]  /*1080*/  IMAD.MOV.U32 R5, RZ, RZ, R2 ;  /* 0x000000ffff057224 */ /* 0x000fe200078e0002 */
[----:B0-----:R-:W-:Y:S04]  /*1090*/  STG.E.64 desc[UR4][R12.64], R10 ;  /* 0x0000000a0c007986 */ /* 0x001fe8000c101b04 */
[----:B------:R-:W-:Y:S04]  /*10a0*/  STG.E.64 desc[UR4][R8.64], R6 ;  /* 0x0000000608007986 */ /* 0x000fe8000c101b04 */
[----:B------:R-:W-:Y:S04]  /*10b0*/  STG.E.64 desc[UR4][R8.64+0x8], R4 ;  /* 0x0000080408007986 */ /* 0x000fe8000c101b04 */
[----:B------:R-:W-:Y:S04]  /*10c0*/  STG.E.64 desc[UR4][R8.64+0x10], R14 ;  /* 0x0000100e08007986 */ /* 0x000fe8000c101b04 */
[----:B------:R-:W-:Y:S04]  /*10d0*/  STG.E.64 desc[UR4][R8.64+0x18], RZ ;  /* 0x000018ff08007986 */ /* 0x000fe8000c101b04 */
[----:B------:R-:W-:Y:S04]  /*10e0*/  STG.E desc[UR4][R8.64+0x20], RZ ;  /* 0x000020ff08007986 */ /* 0x000fe8000c101904 */
[----:B------:R-:W-:Y:S01]  /*10f0*/  STG.E.64 desc[UR4][R8.64+0x28], RZ ;  /* 0x000028ff08007986 */ /* 0x000fe2000c101b04 */
[----:B------:R-:W-:Y:S05]  /*1100*/  EXIT ;  /* 0x000000000000794d */ /* 0x000fea0003800000 */
.L_x_10:
        /* <DEDUP_REMOVED lines=15> */
.L_x_41:


//--------------------- .text._Z13calcCovMatrixPdS_ii --------------------------
	.section	.text._Z13calcCovMatrixPdS_ii,"ax",@progbits
	.align	128
        .global         _Z13calcCovMatrixPdS_ii
        .type           _Z13calcCovMatrixPdS_ii,@function
        .size           _Z13calcCovMatrixPdS_ii,(.L_x_38 - _Z13calcCovMatrixPdS_ii)
        .other          _Z13calcCovMatrixPdS_ii,@"STO_CUDA_ENTRY STV_DEFAULT"
_Z13calcCovMatrixPdS_ii:
.text._Z13calcCovMatrixPdS_ii:
[----:B------:R-:W-:Y:S01]  /*0000*/  LDC R1, c[0x0][0x37c] ;  /* 0x0000df00ff017b82 */ /* 0x000fe20000000800 */
[----:B------:R-:W0:Y:S07]  /*0010*/  S2R R3, SR_TID.X ;  /* 0x0000000000037919 */ /* 0x000e2e0000002100 */
[----:B------:R-:W1:Y:S01]  /*0020*/  LDC R0, c[0x0][0x390] ;  /* 0x0000e400ff007b82 */ /* 0x000e620000000800 */
[----:B------:R-:W2:Y:S07]  /*0030*/  LDCU.64 UR6, c[0x0][0x358] ;  /* 0x00006b00ff0677ac */ /* 0x000eae0008000a00 */
[----:B------:R-:W0:Y:S08]  /*0040*/  S2UR UR4, SR_CTAID.X ;  /* 0x00000000000479c3 */ /* 0x000e300000002500 */
[----:B------:R-:W0:Y:S08]  /*0050*/  LDC R6, c[0x0][0x360] ;  /* 0x0000d800ff067b82 */ /* 0x000e300000000800 */
[----:B------:R-:W3:Y:S01]  /*0060*/  LDC.64 R10, c[0x0][0x388] ;  /* 0x0000e200ff0a7b82 */ /* 0x000ee20000000a00 */
[----:B-1----:R-:W-:Y:S01]  /*0070*/  ISETP.GT.AND P0, PT, R0, RZ, PT ;  /* 0x000000ff0000720c */ /* 0x002fe20003f04270 */
[----:B0-----:R-:W-:-:S06]  /*0080*/  IMAD R6, R6, UR4, R3 ;  /* 0x0000000406067c24 */ /* 0x001fcc000f8e0203 */
[----:B------:R-:W0:Y:S01]  /*0090*/  LDC R3, c[0x0][0x394] ;  /* 0x0000e500ff037b82 */ /* 0x000e220000000800 */
[----:B---3--:R-:W-:-:S05]  /*00a0*/  IMAD.WIDE R10, R6, 0x8, R10 ;  /* 0x00000008060a7825 */ /* 0x008fca00078e020a */
[----:B--2---:R1:W5:Y:S01]  /*00b0*/  @!P0 LDG.E.64 R18, desc[UR6][R10.64] ;  /* 0x000000060a128981 */ /* 0x004362000c1e1b00 */
[----:B0-----:R-:W-:-:S04]  /*00c0*/  IABS R7, R3 ;  /* 0x0000000300077213 */ /* 0x001fc80000000000 */
[----:B------:R-:W0:Y:S08]  /*00d0*/  I2F.RP R2, R7 ;  /* 0x0000000700027306 */ /* 0x000e300000209400 */
[----:B0-----:R-:W0:Y:S02]  /*00e0*/  MUFU.RCP R2, R2 ;  /* 0x0000000200027308 */ /* 0x001e240000001000 */
[----:B0-----:R-:W-:-:S06]  /*00f0*/  VIADD R4, R2, 0xffffffe ;  /* 0x0ffffffe02047836 */ /* 0x001fcc0000000000 */
[----:B------:R0:W2:Y:S02]  /*0100*/  F2I.FTZ.U32.TRUNC.NTZ R5, R4 ;  /* 0x0000000400057305 */ /* 0x0000a4000021f000 */
[----:B0-----:R-:W-:Y:S02]  /*0110*/  IMAD.MOV.U32 R4, RZ, RZ, RZ ;  /* 0x000000ffff047224 */ /* 0x001fe400078e00ff */
[----:B--2---:R-:W-:-:S04]  /*0120*/  IMAD.MOV R8, RZ, RZ, -R5 ;  /* 0x000000ffff087224 */ /* 0x004fc800078e0a05 */
[----:B------:R-:W-:Y:S01]  /*0130*/  IMAD R9, R8, R7, RZ ;  /* 0x0000000708097224 */ /* 0x000fe200078e02ff */
[----:B------:R-:W-:-:S03]  /*0140*/  IABS R8, R6 ;  /* 0x0000000600087213 */ /* 0x000fc60000000000 */
[----:B------:R-:W-:-:S06]  /*0150*/  IMAD.HI.U32 R5, R5, R9, R4 ;  /* 0x0000000905057227 */ /* 0x000fcc00078e0004 */
[----:B------:R-:W-:-:S05]  /*0160*/  IMAD.HI.U32 R4, R5, R8, RZ ;  /* 0x0000000805047227 */ /* 0x000fca00078e00ff */
[----:B------:R-:W-:-:S05]  /*0170*/  IADD3 R2, PT, PT, -R4, RZ, RZ ;  /* 0x000000ff04027210 */ /* 0x000fca0007ffe1ff */
[----:B------:R-:W-:-:S05]  /*0180*/  IMAD R2, R7, R2, R8 ;  /* 0x0000000207027224 */ /* 0x000fca00078e0208 */
[----:B------:R-:W-:-:S13]  /*0190*/  ISETP.GT.U32.AND P3, PT, R7, R2, PT ;  /* 0x000000020700720c */ /* 0x000fda0003f64070 */
[----:B------:R-:W-:Y:S02]  /*01a0*/  @!P3 IMAD.IADD R2, R2, 0x1, -R7 ;  /* 0x000000010202b824 */ /* 0x000fe400078e0a07 */
[----:B------:R-:W-:Y:S01]  /*01b0*/  @!P3 VIADD R4, R4, 0x1 ;  /* 0x000000010404b836 */ /* 0x000fe20000000000 */
[----:B------:R-:W-:Y:S02]  /*01c0*/  ISETP.NE.AND P3, PT, R3, RZ, PT ;  /* 0x000000ff0300720c */ /* 0x000fe40003f65270 */
[----:B------:R-:W-:Y:S02]  /*01d0*/  ISETP.GE.U32.AND P1, PT, R2, R7, PT ;  /* 0x000000070200720c */ /* 0x000fe40003f26070 */
[----:B------:R-:W-:-:S04]  /*01e0*/  LOP3.LUT R2, R6, R3, RZ, 0x3c, !PT ;  /* 0x0000000306027212 */ /* 0x000fc800078e3cff */
[----:B------:R-:W-:-:S07]  /*01f0*/  ISETP.GE.AND P2, PT, R2, RZ, PT ;  /* 0x000000ff0200720c */ /* 0x000fce0003f46270 */
[----:B------:R-:W-:-:S06]  /*0200*/  @P1 IADD3 R4, PT, PT, R4, 0x1, RZ ;  /* 0x0000000104041810 */ /* 0x000fcc0007ffe0ff */
[----:B------:R-:W-:Y:S01]  /*0210*/  @!P2 IMAD.MOV R4, RZ, RZ, -R4 ;  /* 0x000000ffff04a224 */ /* 0x000fe200078e0a04 */
[----:B------:R-:W-:-:S05]  /*0220*/  @!P3 LOP3.LUT R4, RZ, R3, RZ, 0x33, !PT ;  /* 0x00000003ff04b212 */ /* 0x000fca00078e33ff */
[----:B------:R-:W-:-:S04]  /*0230*/  IMAD.MOV R2, RZ, RZ, -R4 ;  /* 0x000000ffff027224 */ /* 0x000fc800078e0a04 */
[----:B------:R-:W-:Y:S01]  /*0240*/  IMAD R6, R3, R2, R6 ;  /* 0x0000000203067224 */ /* 0x000fe200078e0206 */
[----:B-1----:R-:W-:Y:S06]  /*0250*/  @!P0 BRA `(.L_x_11) ;  /* 0x0000000400f48947 */ /* 0x002fec0003800000 */
[----:B-----5:R0:W5:Y:S01]  /*0260*/  LDG.E.64 R18, desc[UR6][R10.64] ;  /* 0x000000060a127981 */ /* 0x020162000c1e1b00 */
[C---:B------:R-:W-:Y:S01]  /*0270*/  ISETP.GE.U32.AND P0, PT, R0.reuse, 0x8, PT ;  /* 0x000000080000780c */ /* 0x040fe20003f06070 */
[----:B------:R-:W-:Y:S01]  /*0280*/  HFMA2 R7, -RZ, RZ, 0, 0 ;  /* 0x00000000ff077431 */ /* 0x000fe200000001ff */
[----:B------:R-:W-:-:S04]  /*0290*/  LOP3.LUT R5, R0, 0x7, RZ, 0xc0, !PT ;  /* 0x0000000700057812 */ /* 0x000fc800078ec0ff */
[----:B------:R-:W-:-:S07]  /*02a0*/  ISETP.NE.AND P1, PT, R5, RZ, PT ;  /* 0x000000ff0500720c */ /* 0x000fce0003f25270 */
[----:B0-----:R-:W-:Y:S06]  /*02b0*/  @!P0 BRA `(.L_x_12) ;  /* 0x0000000000e88947 */ /* 0x001fec0003800000 */
[----:B------:R-:W-:Y:S01]  /*02c0*/  LOP3.LUT R7, R0, 0x7ffffff8, RZ, 0xc0, !PT ;  /* 0x7ffffff800077812 */ /* 0x000fe200078ec0ff */
[----:B------:R-:W-:Y:S02]  /*02d0*/  IMAD.MOV.U32 R22, RZ, RZ, R4 ;  /* 0x000000ffff167224 */ /* 0x000fe400078e0004 */
[----:B------:R-:W-:Y:S01]  /*02e0*/  IMAD.MOV.U32 R8, RZ, RZ, R6 ;  /* 0x000000ffff087224 */ /* 0x000fe200078e0006 */
[----:B------:R-:W-:-:S07]  /*02f0*/  IADD3 R2, PT, PT, -R7, RZ, RZ ;  /* 0x000000ff07027210 */ /* 0x000fce0007ffe1ff */
.L_x_13:
[----:B-1----:R-:W0:Y:S02]  /*0300*/  LDC.64 R20, c[0x0][0x380] ;  /* 0x0000e000ff147b82 */ /* 0x002e240000000a00 */
[----:B0-----:R-:W-:-:S04]  /*0310*/  IMAD.WIDE R24, R22, 0x8, R20 ;  /* 0x0000000816187825 */ /* 0x001fc800078e0214 */
[----:B------:R-:W-:Y:S01]  /*0320*/  IMAD.WIDE R20, R8, 0x8, R20 ;  /* 0x0000000808147825 */ /* 0x000fe200078e0214 */
[----:B------:R-:W2:Y:S04]  /*0330*/  LDG.E.64 R14, desc[UR6][R24.64] ;  /* 0x00000006180e7981 */ /* 0x000ea8000c1e1b00 */
[----:B------:R-:W2:Y:S01]  /*0340*/  LDG.E.64 R12, desc[UR6][R20.64] ;  /* 0x00000006140c7981 */ /* 0x000ea2000c1e1b00 */
[----:B------:R-:W-:-:S04]  /*0350*/  IMAD.WIDE R28, R3, 0x8, R24 ;  /* 0x00000008031c7825 */ /* 0x000fc800078e0218 */
[----:B------:R-:W-:Y:S01]  /*0360*/  IMAD.WIDE R16, R3, 0x8, R20 ;  /* 0x0000000803107825 */ /* 0x000fe200078e0214 */
[----:B--2--5:R-:W-:-:S07]  /*0370*/  DFMA R14, R14, R12, R18 ;  /* 0x0000000c0e0e722b */ /* 0x024fce0000000012 */
[----:B------:R0:W-:Y:S04]  /*0380*/  STG.E.64 desc[UR6][R10.64], R14 ;  /* 0x0000000e0a007986 */ /* 0x0001e8000c101b06 */
[----:B------:R1:W2:Y:S04]  /*0390*/  LDG.E.64 R18, desc[UR6][R28.64] ;  /* 0x000000061c127981 */ /* 0x0002a8000c1e1b00 */
[----:B------:R-:W2:Y:S01]  /*03a0*/  LDG.E.64 R12, desc[UR6][R16.64] ;  /* 0x00000006100c7981 */ /* 0x000ea2000c1e1b00 */
[----:B------:R-:W-:-:S04]  /*03b0*/  IMAD.WIDE R26, R3, 0x8, R16 ;  /* 0x00000008031a7825 */ /* 0x000fc800078e0210 */
[----:B-1----:R-:W-:Y:S01]  /*03c0*/  IMAD.WIDE R28, R3, 0x8, R28 ;  /* 0x00000008031c7825 */ /* 0x002fe200078e021c */
[----:B--2---:R-:W-:-:S07]  /*03d0*/  DFMA R18, R18, R12, R14 ;  /* 0x0000000c1212722b */ /* 0x004fce000000000e */
[----:B------:R1:W-:Y:S04]  /*03e0*/  STG.E.64 desc[UR6][R10.64], R18 ;  /* 0x000000120a007986 */ /* 0x0003e8000c101b06 */
[----:B------:R-:W2:Y:S04]  /*03f0*/  LDG.E.64 R24, desc[UR6][R28.64] ;  /* 0x000000061c187981 */ /* 0x000ea8000c1e1b00 */
[----:B------:R-:W2:Y:S01]  /*0400*/  LDG.E.64 R12, desc[UR6][R26.64] ;  /* 0x000000061a0c7981 */ /* 0x000ea2000c1e1b00 */
[----:B------:R-:W-:-:S04]  /*0410*/  IMAD.WIDE R20, R3, 0x8, R28 ;  /* 0x0000000803147825 */ /* 0x000fc800078e021c */
[----:B0-----:R-:W-:Y:S01]  /*0420*/  IMAD.WIDE R14, R3, 0x8, R26 ;  /* 0x00000008030e7825 */ /* 0x001fe200078e021a */
[----:B--2---:R-:W-:-:S07]  /*0430*/  DFMA R24, R24, R12, R18 ;  /* 0x0000000c1818722b */ /* 0x004fce0000000012 */
[----:B------:R0:W-:Y:S04]  /*0440*/  STG.E.64 desc[UR6][R10.64], R24 ;  /* 0x000000180a007986 */ /* 0x0001e8000c101b06 */
[----:B------:R2:W3:Y:S04]  /*0450*/  LDG.E.64 R16, desc[UR6][R20.64] ;  /* 0x0000000614107981 */ /* 0x0004e8000c1e1b00 */
[----:B------:R-:W3:Y:S01]  /*0460*/  LDG.E.64 R12, desc[UR6][R14.64] ;  /* 0x000000060e0c7981 */ /* 0x000ee2000c1e1b00 */
[----:B-1----:R-:W-:-:S04]  /*0470*/  IMAD.WIDE R18, R3, 0x8, R14 ;  /* 0x0000000803127825 */ /* 0x002fc800078e020e */
[----:B--2---:R-:W-:Y:S01]  /*0480*/  IMAD.WIDE R20, R3, 0x8, R20 ;  /* 0x0000000803147825 */ /* 0x004fe200078e0214 */
[----:B---3--:R-:W-:-:S07]  /*0490*/  DFMA R16, R16, R12, R24 ;  /* 0x0000000c1010722b */ /* 0x008fce0000000018 */
[----:B------:R1:W-:Y:S04]  /*04a0*/  STG.E.64 desc[UR6][R10.64], R16 ;  /* 0x000000100a007986 */ /* 0x0003e8000c101b06 */
[----:B------:R-:W2:Y:S04]  /*04b0*/  LDG.E.64 R28, desc[UR6][R20.64] ;  /* 0x00000006141c7981 */ /* 0x000ea8000c1e1b00 */
[----:B------:R-:W2:Y:S01]  /*04c0*/  LDG.E.64 R12, desc[UR6][R18.64] ;  /* 0x00000006120c7981 */ /* 0x000ea2000c1e1b00 */
[----:B------:R-:W-:-:S04]  /*04d0*/  IMAD.WIDE R26, R3, 0x8, R20 ;  /* 0x00000008031a7825 */ /* 0x000fc800078e0214 */
[----:B0-----:R-:W-:Y:S01]  /*04e0*/  IMAD.WIDE R24, R3, 0x8, R18 ;  /* 0x0000000803187825 */ /* 0x001fe200078e0212 */
[----:B--2---:R-:W-:-:S07]  /*04f0*/  DFMA R28, R28, R12, R16 ;  /* 0x0000000c1c1c722b */ /* 0x004fce0000000010 */
[----:B------:R0:W-:Y:S04]  /*0500*/  STG.E.64 desc[UR6][R10.64], R28 ;  /* 0x0000001c0a007986 */ /* 0x0001e8000c101b06 */
[----:B------:R-:W2:Y:S04]  /*0510*/  LDG.E.64 R12, desc[UR6][R26.64] ;  /* 0x000000061a0c7981 */ /* 0x000ea8000c1e1b00 */
[----:B------:R-:W2:Y:S01]  /*0520*/  LDG.E.64 R14, desc[UR6][R24.64] ;  /* 0x00000006180e7981 */ /* 0x000ea2000c1e1b00 */
[----:B-1----:R-:W-:Y:S01]  /*0530*/  IMAD.WIDE R16, R3, 0x8, R24 ;  /* 0x0000000803107825 */ /* 0x002fe200078e0218 */
[----:B--2---:R-:W-:-:S03]  /*0540*/  DFMA R12, R12, R14, R28 ;  /* 0x0000000e0c0c722b */ /* 0x004fc6000000001c */
[----:B------:R-:W-:-:S04]  /*0550*/  IMAD.WIDE R14, R3, 0x8, R26 ;  /* 0x00000008030e7825 */ /* 0x000fc800078e021a */
[----:B------:R1:W-:Y:S04]  /*0560*/  STG.E.64 desc[UR6][R10.64], R12 ;  /* 0x0000000c0a007986 */ /* 0x0003e8000c101b06 */
[----:B------:R2:W3:Y:S04]  /*0570*/  LDG.E.64 R18, desc[UR6][R14.64] ;  /* 0x000000060e127981 */ /* 0x0004e8000c1e1b00 */
[----:B------:R-:W3:Y:S01]  /*0580*/  LDG.E.64 R20, desc[UR6][R16.64] ;  /* 0x0000000610147981 */ /* 0x000ee2000c1e1b00 */
[----:B0-----:R-:W-:-:S04]  /*0590*/  IMAD.WIDE R28, R3, 0x8, R16 ;  /* 0x00000008031c7825 */ /* 0x001fc800078e0210 */
[----:B--2---:R-:W-:Y:S01]  /*05a0*/  IMAD.WIDE R14, R3, 0x8, R14 ;  /* 0x00000008030e7825 */ /* 0x004fe200078e020e */
[----:B---3--:R-:W-:-:S07]  /*05b0*/  DFMA R20, R18, R20, R12 ;  /* 0x000000141214722b */ /* 0x008fce000000000c */
[----:B------:R1:W-:Y:S04]  /*05c0*/  STG.E.64 desc[UR6][R10.64], R20 ;  /* 0x000000140a007986 */ /* 0x0003e8000c101b06 */
[----:B------:R-:W2:Y:S04]  /*05d0*/  LDG.E.64 R18, desc[UR6][R14.64] ;  /* 0x000000060e127981 */ /* 0x000ea8000c1e1b00 */
[----:B------:R-:W2:Y:S01]  /*05e0*/  LDG.E.64 R28, desc[UR6][R28.64] ;  /* 0x000000061c1c7981 */ /* 0x000ea2000c1e1b00 */
[----:B------:R-:W-:Y:S01]  /*05f0*/  VIADD R2, R2, 0x8 ;  /* 0x0000000802027836 */ /* 0x000fe20000000000 */
[C---:B------:R-:W-:Y:S01]  /*0600*/  LEA R22, R3.reuse, R22, 0x3 ;  /* 0x0000001603167211 */ /* 0x040fe200078e18ff */
[----:B------:R-:W-:-:S03]  /*0610*/  IMAD R8, R3, 0x8, R8 ;  /* 0x0000000803087824 */ /* 0x000fc600078e0208 */
[----:B------:R-:W-:Y:S01]  /*0620*/  ISETP.NE.AND P0, PT, R2, RZ, PT ;  /* 0x000000ff0200720c */ /* 0x000fe20003f05270 */
[----:B--2---:R-:W-:-:S07]  /*0630*/  DFMA R18, R18, R28, R20 ;  /* 0x0000001c1212722b */ /* 0x004fce0000000014 */
[----:B------:R1:W-:Y:S05]  /*0640*/  STG.E.64 desc[UR6][R10.64], R18 ;  /* 0x000000120a007986 */ /* 0x0003ea000c101b06 */
[----:B------:R-:W-:Y:S05]  /*0650*/  @P0 BRA `(.L_x_13) ;  /* 0xfffffffc00280947 */ /* 0x000fea000383ffff */
.L_x_12:
[----:B------:R-:W-:Y:S05]  /*0660*/  @!P1 BRA `(.L_x_11) ;  /* 0x0000000000f09947 */ /* 0x000fea0003800000 */
[----:B------:R-:W-:Y:S02]  /*0670*/  ISETP.GE.U32.AND P0, PT, R5, 0x4, PT ;  /* 0x000000040500780c */ /* 0x000fe40003f06070 */
[----:B------:R-:W-:-:S04]  /*0680*/  LOP3.LUT R2, R0, 0x3, RZ, 0xc0, !PT ;  /* 0x0000000300027812 */ /* 0x000fc800078ec0ff */
[----:B------:R-:W-:-:S07]  /*0690*/  ISETP.NE.AND P1, PT, R2, RZ, PT ;  /* 0x000000ff0200720c */ /* 0x000fce0003f25270 */
[----:B------:R-:W-:Y:S06]  /*06a0*/  @!P0 BRA `(.L_x_14) ;  /* 0x0000000000708947 */ /* 0x000fec0003800000 */
[----:B------:R-:W0:Y:S01]  /*06b0*/  LDC.64 R14, c[0x0][0x380] ;  /* 0x0000e000ff0e7b82 */ /* 0x000e220000000a00 */
[CC--:B------:R-:W-:Y:S02]  /*06c0*/  IMAD R9, R7.reuse, R3.reuse, R4 ;  /* 0x0000000307097224 */ /* 0x0c0fe400078e0204 */
[----:B------:R-:W-:Y:S02]  /*06d0*/  IMAD R5, R7, R3, R6 ;  /* 0x0000000307057224 */ /* 0x000fe400078e0206 */
[----:B0-----:R-:W-:-:S04]  /*06e0*/  IMAD.WIDE R8, R9, 0x8, R14 ;  /* 0x0000000809087825 */ /* 0x001fc800078e020e */
[----:B------:R-:W-:Y:S01]  /*06f0*/  IMAD.WIDE R14, R5, 0x8, R14 ;  /* 0x00000008050e7825 */ /* 0x000fe200078e020e */
[----:B-1----:R-:W2:Y:S04]  /*0700*/  LDG.E.64 R12, desc[UR6][R8.64] ;  /* 0x00000006080c7981 */ /* 0x002ea8000c1e1b00 */
[----:B------:R-:W2:Y:S01]  /*0710*/  LDG.E.64 R16, desc[UR6][R14.64] ;  /* 0x000000060e107981 */ /* 0x000ea2000c1e1b00 */
[----:B------:R-:W-:Y:S01]  /*0720*/  IMAD.WIDE R20, R3, 0x8, R14 ;  /* 0x0000000803147825 */ /* 0x000fe200078e020e */
[----:B--2--5:R-:W-:-:S03]  /*0730*/  DFMA R12, R12, R16, R18 ;  /* 0x000000100c0c722b */ /* 0x024fc60000000012 */
[----:B------:R-:W-:-:S04]  /*0740*/  IMAD.WIDE R16, R3, 0x8, R8 ;  /* 0x0000000803107825 */ /* 0x000fc800078e0208 */
[----:B------:R0:W-:Y:S04]  /*0750*/  STG.E.64 desc[UR6][R10.64], R12 ;  /* 0x0000000c0a007986 */ /* 0x0001e8000c101b06 */
[----:B------:R-:W2:Y:S04]  /*0760*/  LDG.E.64 R18, desc[UR6][R16.64] ;  /* 0x0000000610127981 */ /* 0x000ea8000c1e1b00 */
[----:B------:R-:W2:Y:S01]  /*0770*/  LDG.E.64 R22, desc[UR6][R20.64] ;  /* 0x0000000614167981 */ /* 0x000ea2000c1e1b00 */
[----:B------:R-:W-:-:S04]  /*0780*/  IMAD.WIDE R24, R3, 0x8, R16 ;  /* 0x0000000803187825 */ /* 0x000fc800078e0210 */
[----:B------:R-:W-:Y:S01]  /*0790*/  IMAD.WIDE R26, R3, 0x8, R20 ;  /* 0x00000008031a7825 */ /* 0x000fe200078e0214 */
[----:B--2---:R-:W-:-:S07]  /*07a0*/  DFMA R22, R18, R22, R12 ;  /* 0x000000161216722b */ /* 0x004fce000000000c */
[----:B------:R2:W-:Y:S04]  /*07b0*/  STG.E.64 desc[UR6][R10.64], R22 ;  /* 0x000000160a007986 */ /* 0x0005e8000c101b06 */
[----:B------:R-:W3:Y:S04]  /*07c0*/  LDG.E.64 R8, desc[UR6][R24.64] ;  /* 0x0000000618087981 */ /* 0x000ee8000c1e1b00 */
[----:B------:R-:W3:Y:S01]  /*07d0*/  LDG.E.64 R14, desc[UR6][R26.64] ;  /* 0x000000061a0e7981 */ /* 0x000ee2000c1e1b00 */
[----:B0-----:R-:W-:Y:S01]  /*07e0*/  IMAD.WIDE R12, R3, 0x8, R26 ;  /* 0x00000008030c7825 */ /* 0x001fe200078e021a */
[----:B---3--:R-:W-:-:S03]  /*07f0*/  DFMA R8, R8, R14, R22 ;  /* 0x0000000e0808722b */ /* 0x008fc60000000016 */
[----:B------:R-:W-:-:S04]  /*0800*/  IMAD.WIDE R14, R3, 0x8, R24 ;  /* 0x00000008030e7825 */ /* 0x000fc800078e0218 */
[----:B------:R2:W-:Y:S04]  /*0810*/  STG.E.64 desc[UR6][R10.64], R8 ;  /* 0x000000080a007986 */ /* 0x0005e8000c101b06 */
[----:B------:R-:W3:Y:S04]  /*0820*/  LDG.E.64 R14, desc[UR6][R14.64] ;  /* 0x000000060e0e7981 */ /* 0x000ee8000c1e1b00 */
[----:B------:R-:W3:Y:S01]  /*0830*/  LDG.E.64 R12, desc[UR6][R12.64] ;  /* 0x000000060c0c7981 */ /* 0x000ee2000c1e1b00 */
[----:B------:R-:W-:Y:S01]  /*0840*/  VIADD R7, R7, 0x4 ;  /* 0x0000000407077836 */ /* 0x000fe20000000000 */
[----:B---3--:R-:W-:-:S07]  /*0850*/  DFMA R18, R14, R12, R8 ;  /* 0x0000000c0e12722b */ /* 0x008fce0000000008 */
[----:B------:R2:W-:Y:S04]  /*0860*/  STG.E.64 desc[UR6][R10.64], R18 ;  /* 0x000000120a007986 */ /* 0x0005e8000c101b06 */
.L_x_14:
[----:B------:R-:W-:Y:S05]  /*0870*/  @!P1 BRA `(.L_x_11) ;  /* 0x00000000006c9947 */ /* 0x000fea0003800000 */
[----:B------:R-:W-:-:S13]  /*0880*/  ISETP.NE.AND P0, PT, R2, 0x1, PT ;  /* 0x000000010200780c */ /* 0x000fda0003f05270 */
[----:B--2---:R-:W0:Y:S01]  /*0890*/  @P0 LDC.64 R8, c[0x0][0x380] ;  /* 0x0000e000ff080b82 */ /* 0x004e220000000a00 */
[CC--:B------:R-:W-:Y:S02]  /*08a0*/  @P0 IMAD R17, R7.reuse, R3.reuse, R4 ;  /* 0x0000000307110224 */ /* 0x0c0fe400078e0204 */
[----:B-1----:R-:W-:Y:S02]  /*08b0*/  @P0 IMAD R21, R7, R3, R6 ;  /* 0x0000000307150224 */ /* 0x002fe400078e0206 */
[----:B0-----:R-:W-:-:S04]  /*08c0*/  @P0 IMAD.WIDE R16, R17, 0x8, R8 ;  /* 0x0000000811100825 */ /* 0x001fc800078e0208 */
[----:B------:R-:W-:Y:S02]  /*08d0*/  @P0 IMAD.WIDE R20, R21, 0x8, R8 ;  /* 0x0000000815140825 */ /* 0x000fe400078e0208 */
[----:B------:R-:W2:Y:S04]  /*08e0*/  @P0 LDG.E.64 R8, desc[UR6][R16.64] ;  /* 0x0000000610080981 */ /* 0x000ea8000c1e1b00 */
[----:B------:R-:W2:Y:S01]  /*08f0*/  @P0 LDG.E.64 R12, desc[UR6][R20.64] ;  /* 0x00000006140c0981 */ /* 0x000ea2000c1e1b00 */
[----:B------:R-:W-:Y:S01]  /*0900*/  @P0 IMAD.WIDE R14, R3, 0x8, R20 ;  /* 0x00000008030e0825 */ /* 0x000fe200078e0214 */
[----:B------:R-:W-:-:S04]  /*0910*/  LOP3.LUT R2, R0, 0x1, RZ, 0xc0, !PT ;  /* 0x0000000100027812 */ /* 0x000fc800078ec0ff */
[----:B------:R-:W-:-:S13]  /*0920*/  ISETP.NE.U32.AND P1, PT, R2, 0x1, PT ;  /* 0x000000010200780c */ /* 0x000fda0003f25070 */
[----:B------:R-:W0:Y:S01]  /*0930*/  @!P1 LDC.64 R22, c[0x0][0x380] ;  /* 0x0000e000ff169b82 */ /* 0x000e220000000a00 */
[----:B--2--5:R-:W-:Y:S01]  /*0940*/  @P0 DFMA R8, R8, R12, R18 ;  /* 0x0000000c0808022b */ /* 0x024fe20000000012 */
[----:B------:R-:W-:-:S06]  /*0950*/  @P0 IMAD.WIDE R12, R3, 0x8, R16 ;  /* 0x00000008030c0825 */ /* 0x000fcc00078e0210 */
[----:B------:R-:W-:Y:S04]  /*0960*/  @P0 STG.E.64 desc[UR6][R10.64], R8 ;  /* 0x000000080a000986 */ /* 0x000fe8000c101b06 */
[----:B------:R-:W2:Y:S04]  /*0970*/  @P0 LDG.E.64 R12, desc[UR6][R12.64] ;  /* 0x000000060c0c0981 */ /* 0x000ea8000c1e1b00 */
[----:B------:R-:W2:Y:S01]  /*0980*/  @P0 LDG.E.64 R14, desc[UR6][R14.64] ;  /* 0x000000060e0e0981 */ /* 0x000ea2000c1e1b00 */
[----:B------:R-:W-:-:S04]  /*0990*/  @P0 VIADD R7, R7, 0x2 ;  /* 0x0000000207070836 */ /* 0x000fc80000000000 */
[CC--:B------:R-:W-:Y:S02]  /*09a0*/  @!P1 IMAD R5, R7.reuse, R3.reuse, R4 ;  /* 0x0000000307059224 */ /* 0x0c0fe400078e0204 */
[----:B------:R-:W-:Y:S02]  /*09b0*/  @!P1 IMAD R7, R7, R3, R6 ;  /* 0x0000000307079224 */ /* 0x000fe400078e0206 */
[----:B0-----:R-:W-:-:S04]  /*09c0*/  @!P1 IMAD.WIDE R2, R5, 0x8, R22 ;  /* 0x0000000805029825 */ /* 0x001fc800078e0216 */
[----:B------:R-:W-:Y:S01]  /*09d0*/  @!P1 IMAD.WIDE R4, R7, 0x8, R22 ;  /* 0x0000000807049825 */ /* 0x000fe200078e0216 */
[----:B--2---:R-:W-:-:S07]  /*09e0*/  @P0 DFMA R18, R12, R14, R8 ;  /* 0x0000000e0c12022b */ /* 0x004fce0000000008 */
[----:B------:R0:W-:Y:S04]  /*09f0*/  @P0 STG.E.64 desc[UR6][R10.64], R18 ;  /* 0x000000120a000986 */ /* 0x0001e8000c101b06 */
[----:B------:R-:W0:Y:S04]  /*0a00*/  @!P1 LDG.E.64 R2, desc[UR6][R2.64] ;  /* 0x0000000602029981 */ /* 0x000e28000c1e1b00 */
[----:B------:R-:W0:Y:S02]  /*0a10*/  @!P1 LDG.E.64 R4, desc[UR6][R4.64] ;  /* 0x0000000604049981 */ /* 0x000e24000c1e1b00 */
[----:B0-----:R-:W-:-:S11]  /*0a20*/  @!P1 DFMA R18, R2, R4, R18 ;  /* 0x000000040212922b */ /* 0x001fd60000000012 */
.L_x_11:
[----:B------:R-:W-:Y:S01]  /*0a30*/  IADD3 R6, PT, PT, R0, -0x1, RZ ;  /* 0xffffffff00067810 */ /* 0x000fe20007ffe0ff */
[----:B------:R-:W-:Y:S01]  /*0a40*/  IMAD.MOV.U32 R2, RZ, RZ, 0x1 ;  /* 0x00000001ff027424 */ /* 0x000fe200078e00ff */
[----:B-----5:R-:W-:Y:S01]  /*0a50*/  FSETP.GEU.AND P1, PT, |R19|, 6.5827683646048100446e-37, PT ;  /* 0x036000001300780b */ /* 0x020fe20003f2e200 */
[----:B------:R-:W-:Y:S03]  /*0a60*/  BSSY.RECONVERGENT B0, `(.L_x_15) ;  /* 0x0000014000007945 */ /* 0x000fe60003800200 */
[----:B------:R-:W0:Y:S08]  /*0a70*/  I2F.F64 R6, R6 ;  /* 0x0000000600067312 */ /* 0x000e300000201c00 */
[----:B0-----:R-:W0:Y:S02]  /*0a80*/  MUFU.RCP64H R3, R7 ;  /* 0x0000000700037308 */ /* 0x001e240000001800 */
[----:B0-----:R-:W-:-:S08]  /*0a90*/  DFMA R4, -R6, R2, 1 ;  /* 0x3ff000000604742b */ /* 0x001fd00000000102 */
[----:B------:R-:W-:-:S08]  /*0aa0*/  DFMA R4, R4, R4, R4 ;  /* 0x000000040404722b */ /* 0x000fd00000000004 */
[----:B------:R-:W-:-:S08]  /*0ab0*/  DFMA R4, R2, R4, R2 ;  /* 0x000000040204722b */ /* 0x000fd00000000002 */
[----:B------:R-:W-:-:S08]  /*0ac0*/  DFMA R2, -R6, R4, 1 ;  /* 0x3ff000000602742b */ /* 0x000fd00000000104 */
[----:B------:R-:W-:-:S08]  /*0ad0*/  DFMA R2, R4, R2, R4 ;  /* 0x000000020402722b */ /* 0x000fd00000000004 */
[----:B------:R-:W-:-:S08]  /*0ae0*/  DMUL R4, R2, R18 ;  /* 0x0000001202047228 */ /* 0x000fd00000000000 */
[----:B--2---:R-:W-:-:S08]  /*0af0*/  DFMA R8, -R6, R4, R18 ;  /* 0x000000040608722b */ /* 0x004fd00000000112 */
[----:B------:R-:W-:-:S10]  /*0b00*/  DFMA R2, R2, R8, R4 ;  /* 0x000000080202722b */ /* 0x000fd40000000004 */
[----:B------:R-:W-:-:S05]  /*0b10*/  FFMA R0, RZ, R7, R3 ;  /* 0x00000007ff007223 */ /* 0x000fca0000000003 */
[----:B------:R-:W-:-:S13]  /*0b20*/  FSETP.GT.AND P0, PT, |R0|, 1.469367938527859385e-39, PT ;  /* 0x001000000000780b */ /* 0x000fda0003f04200 */
[----:B------:R-:W-:Y:S05]  /*0b30*/  @P0 BRA P1, `(.L_x_16) ;  /* 0x0000000000180947 */ /* 0x000fea0000800000 */
[----:B------:R-:W-:Y:S01]  /*0b40*/  IMAD.MOV.U32 R4, RZ, RZ, R18 ;  /* 0x000000ffff047224 */ /* 0x000fe200078e0012 */
[----:B------:R-:W-:Y:S02]  /*0b50*/  MOV R5, R19 ;  /* 0x0000001300057202 */ /* 0x000fe40000000f00 */
[----:B------:R-:W-:-:S07]  /*0b60*/  MOV R0, 0xb80 ;  /* 0x00000b8000007802 */ /* 0x000fce0000000f00 */
[----:B-1----:R-:W-:Y:S05]  /*0b70*/  CALL.REL.NOINC `($__internal_0_$__cuda_sm20_div_rn_f64_full) ;  /* 0x0000000000147944 */ /* 0x002fea0003c00000 */
[----:B------:R-:W-:Y:S02]  /*0b80*/  IMAD.MOV.U32 R2, RZ, RZ, R12 ;  /* 0x000000ffff027224 */ /* 0x000fe400078e000c */
[----:B------:R-:W-:-:S07]  /*0b90*/  IMAD.MOV.U32 R3, RZ, RZ, R13 ;  /* 0x000000ffff037224 */ /* 0x000fce00078e000d */
.L_x_16:
[----:B------:R-:W-:Y:S05]  /*0ba0*/  BSYNC.RECONVERGENT B0 ;  /* 0x0000000000007941 */ /* 0x000fea0003800200 */
.L_x_15:
[----:B------:R-:W-:Y:S01]  /*0bb0*/  STG.E.64 desc[UR6][R10.64], R2 ;  /* 0x000000020a007986 */ /* 0x000fe2000c101b06 */
[----:B------:R-:W-:Y:S05]  /*0bc0*/  EXIT ;  /* 0x000000000000794d */ /* 0x000fea0003800000 */
        .weak           $__internal_0_$__cuda_sm20_div_rn_f64_full
        .type           $__internal_0_$__cuda_sm20_div_rn_f64_full,@function
        .size           $__internal_0_$__cuda_sm20_div_rn_f64_full,(.L_x_38 - $__internal_0_$__cuda_sm20_div_rn_f64_full)
$__internal_0_$__cuda_sm20_div_rn_f64_full:
[C---:B------:R-:W-:Y:S01]  /*0bd0*/  FSETP.GEU.AND P0, PT, |R7|.reuse, 1.469367938527859385e-39, PT ;  /* 0x001000000700780b */ /* 0x040fe20003f0e200 */
[----:B------:R-:W-:Y:S01]  /*0be0*/  IMAD.MOV.U32 R16, RZ, RZ, 0x1 ;  /* 0x00000001ff107424 */ /* 0x000fe200078e00ff */
[----:B------:R-:W-:Y:S01]  /*0bf0*/  LOP3.LUT R2, R7, 0x800fffff, RZ, 0xc0, !PT ;  /* 0x800fffff07027812 */ /* 0x000fe200078ec0ff */
[----:B------:R-:W-:Y:S01]  /*0c00*/  BSSY.RECONVERGENT B1, `(.L_x_17) ;  /* 0x0000055000017945 */ /* 0x000fe20003800200 */
[C---:B------:R-:W-:Y:S02]  /*0c10*/  FSETP.GEU.AND P2, PT, |R5|.reuse, 1.469367938527859385e-39, PT ;  /* 0x001000000500780b */ /* 0x040fe40003f4e200 */
[----:B------:R-:W-:Y:S02]  /*0c20*/  LOP3.LUT R3, R2, 0x3ff00000, RZ, 0xfc, !PT ;  /* 0x3ff0000002037812 */ /* 0x000fe400078efcff */
[----:B------:R-:W-:Y:S02]  /*0c30*/  MOV R2, R6 ;  /* 0x0000000600027202 */ /* 0x000fe40000000f00 */
[----:B------:R-:W-:-:S02]  /*0c40*/  LOP3.LUT R12, R5, 0x7ff00000, RZ, 0xc0, !PT ;  /* 0x7ff00000050c7812 */ /* 0x000fc400078ec0ff */
[----:B------:R-:W-:Y:S01]  /*0c50*/  LOP3.LUT R15, R7, 0x7ff00000, RZ, 0xc0, !PT ;  /* 0x7ff00000070f7812 */ /* 0x000fe200078ec0ff */
[----:B------:R-:W-:-:S03]  /*0c60*/  @!P0 DMUL R2, R6, 8.98846567431157953865e+307 ;  /* 0x7fe0000006028828 */ /* 0x000fc60000000000 */
[C---:B------:R-:W-:Y:S01]  /*0c70*/  ISETP.GE.U32.AND P1, PT, R12.reuse, R15, PT ;  /* 0x0000000f0c00720c */ /* 0x040fe20003f26070 */
[----:B------:R-:W-:Y:S01]  /*0c80*/  @!P2 IMAD.MOV.U32 R18, RZ, RZ, RZ ;  /* 0x000000ffff12a224 */ /* 0x000fe200078e00ff */
[----:B------:R-:W-:Y:S01]  /*0c90*/  @!P2 LOP3.LUT R13, R7, 0x7ff00000, RZ, 0xc0, !PT ;  /* 0x7ff00000070da812 */ /* 0x000fe200078ec0ff */
[----:B------:R-:W0:Y:S03]  /*0ca0*/  MUFU.RCP64H R17, R3 ;  /* 0x0000000300117308 */ /* 0x000e260000001800 */
[----:B------:R-:W-:Y:S01]  /*0cb0*/  @!P2 ISETP.GE.U32.AND P3, PT, R12, R13, PT ;  /* 0x0000000d0c00a20c */ /* 0x000fe20003f66070 */
[----:B------:R-:W-:-:S05]  /*0cc0*/  IMAD.MOV.U32 R13, RZ, RZ, 0x1ca00000 ;  /* 0x1ca00000ff0d7424 */ /* 0x000fca00078e00ff */
[----:B------:R-:W-:-:S04]  /*0cd0*/  @!P2 SEL R19, R13, 0x63400000, !P3 ;  /* 0x634000000d13a807 */ /* 0x000fc80005800000 */
[----:B------:R-:W-:Y:S01]  /*0ce0*/  @!P2 LOP3.LUT R19, R19, 0x80000000, R5, 0xf8, !PT ;  /* 0x800000001313a812 */ /* 0x000fe200078ef805 */
[----:B0-----:R-:W-:-:S03]  /*0cf0*/  DFMA R8, R16, -R2, 1 ;  /* 0x3ff000001008742b */ /* 0x001fc60000000802 */
[----:B------:R-:W-:-:S05]  /*0d00*/  @!P2 LOP3.LUT R19, R19, 0x100000, RZ, 0xfc, !PT ;  /* 0x001000001313a812 */ /* 0x000fca00078efcff */
[----:B------:R-:W-:-:S08]  /*0d10*/  DFMA R8, R8, R8, R8 ;  /* 0x000000080808722b */ /* 0x000fd00000000008 */
[----:B------:R-:W-:Y:S01]  /*0d20*/  DFMA R16, R16, R8, R16 ;  /* 0x000000081010722b */ /* 0x000fe20000000010 */
[----:B------:R-:W-:Y:S02]  /*0d30*/  SEL R9, R13, 0x63400000, !P1 ;  /* 0x634000000d097807 */ /* 0x000fe40004800000 */
[----:B------:R-:W-:Y:S02]  /*0d40*/  MOV R8, R4 ;  /* 0x0000000400087202 */ /* 0x000fe40000000f00 */
[----:B------:R-:W-:-:S03]  /*0d50*/  LOP3.LUT R9, R9, 0x800fffff, R5, 0xf8, !PT ;  /* 0x800fffff09097812 */ /* 0x000fc600078ef805 */
[----:B------:R-:W-:-:S03]  /*0d60*/  DFMA R20, R16, -R2, 1 ;  /* 0x3ff000001014742b */ /* 0x000fc60000000802 */
[----:B------:R-:W-:-:S05]  /*0d70*/  @!P2 DFMA R8, R8, 2, -R18 ;  /* 0x400000000808a82b */ /* 0x000fca0000000812 */
[----:B------:R-:W-:Y:S01]  /*0d80*/  DFMA R16, R16, R20, R16 ;  /* 0x000000141010722b */ /* 0x000fe20000000010 */
[----:B------:R-:W-:Y:S01]  /*0d90*/  IMAD.MOV.U32 R21, RZ, RZ, R12 ;  /* 0x000000ffff157224 */ /* 0x000fe200078e000c */
[----:B------:R-:W-:Y:S02]  /*0da0*/  MOV R20, R15 ;  /* 0x0000000f00147202 */ /* 0x000fe40000000f00 */
[----:B------:R-:W-:Y:S02]  /*0db0*/  @!P0 LOP3.LUT R20, R3, 0x7ff00000, RZ, 0xc0, !PT ;  /* 0x7ff0000003148812 */ /* 0x000fe400078ec0ff */
[----:B------:R-:W-:Y:S02]  /*0dc0*/  @!P2 LOP3.LUT R21, R9, 0x7ff00000, RZ, 0xc0, !PT ;  /* 0x7ff000000915a812 */ /* 0x000fe400078ec0ff */
[----:B------:R-:W-:Y:S01]  /*0dd0*/  DMUL R18, R16, R8 ;  /* 0x0000000810127228 */ /* 0x000fe20000000000 */
[----:B------:R-:W-:Y:S02]  /*0de0*/  VIADD R23, R20, 0xffffffff ;  /* 0xffffffff14177836 */ /* 0x000fe40000000000 */
[----:B------:R-:W-:-:S05]  /*0df0*/  VIADD R22, R21, 0xffffffff ;  /* 0xffffffff15167836 */ /* 0x000fca0000000000 */
[----:B------:R-:W-:Y:S01]  /*0e00*/  DFMA R14, R18, -R2, R8 ;  /* 0x80000002120e722b */ /* 0x000fe20000000008 */
[----:B------:R-:W-:-:S04]  /*0e10*/  ISETP.GT.U32.AND P0, PT, R22, 0x7feffffe, PT ;  /* 0x7feffffe1600780c */ /* 0x000fc80003f04070 */
[----:B------:R-:W-:-:S03]  /*0e20*/  ISETP.GT.U32.OR P0, PT, R23, 0x7feffffe, P0 ;  /* 0x7feffffe1700780c */ /* 0x000fc60000704470 */
[----:B------:R-:W-:-:S10]  /*0e30*/  DFMA R14, R16, R14, R18 ;  /* 0x0000000e100e722b */ /* 0x000fd40000000012 */
[----:B------:R-:W-:Y:S05]  /*0e40*/  @P0 BRA `(.L_x_18) ;  /* 0x00000000006c0947 */ /* 0x000fea0003800000 */
[----:B------:R-:W-:-:S04]  /*0e50*/  LOP3.LUT R5, R7, 0x7ff00000, RZ, 0xc0, !PT ;  /* 0x7ff0000007057812 */ /* 0x000fc800078ec0ff */
[CC--:B------:R-:W-:Y:S02]  /*0e60*/  VIADDMNMX R4, R12.reuse, -R5.reuse, 0xb9600000, !PT ;  /* 0xb96000000c047446 */ /* 0x0c0fe40007800905 */
[----:B------:R-:W-:Y:S02]  /*0e70*/  ISETP.GE.U32.AND P0, PT, R12, R5, PT ;  /* 0x000000050c00720c */ /* 0x000fe40003f06070 */
[----:B------:R-:W-:Y:S02]  /*0e80*/  VIMNMX R4, PT, PT, R4, 0x46a00000, PT ;  /* 0x46a0000004047848 */ /* 0x000fe40003fe0100 */
[----:B------:R-:W-:-:S04]  /*0e90*/  SEL R13, R13, 0x63400000, !P0 ;  /* 0x634000000d0d7807 */ /* 0x000fc80004000000 */
[----:B------:R-:W-:Y:S01]  /*0ea0*/  IADD3 R16, PT, PT, -R13, R4, RZ ;  /* 0x000000040d107210 */ /* 0x000fe20007ffe1ff */
[----:B------:R-:W-:-:S04]  /*0eb0*/  IMAD.MOV.U32 R4, RZ, RZ, RZ ;  /* 0x000000ffff047224 */ /* 0x000fc800078e00ff */
[----:B------:R-:W-:-:S06]  /*0ec0*/  VIADD R5, R16, 0x7fe00000 ;  /* 0x7fe0000010057836 */ /* 0x000fcc0000000000 */
[----:B------:R-:W-:-:S10]  /*0ed0*/  DMUL R12, R14, R4 ;  /* 0x000000040e0c7228 */ /* 0x000fd40000000000 */
[----:B------:R-:W-:-:S13]  /*0ee0*/  FSETP.GTU.AND P0, PT, |R13|, 1.469367938527859385e-39, PT ;  /* 0x001000000d00780b */ /* 0x000fda0003f0c200 */
[----:B------:R-:W-:Y:S05]  /*0ef0*/  @P0 BRA `(.L_x_19) ;  /* 0x0000000000940947 */ /* 0x000fea0003800000 */
[----:B------:R-:W-:Y:S01]  /*0f00*/  DFMA R2, R14, -R2, R8 ;  /* 0x800000020e02722b */ /* 0x000fe20000000008 */
[----:B------:R-:W-:-:S09]  /*0f10*/  MOV R4, RZ ;  /* 0x000000ff00047202 */ /* 0x000fd20000000f00 */
[C---:B------:R-:W-:Y:S02]  /*0f20*/  FSETP.NEU.AND P0, PT, R3.reuse, RZ, PT ;  /* 0x000000ff0300720b */ /* 0x040fe40003f0d000 */
[----:B------:R-:W-:-:S04]  /*0f30*/  LOP3.LUT R7, R3, 0x80000000, R7, 0x48, !PT ;  /* 0x8000000003077812 */ /* 0x000fc800078e4807 */
[----:B------:R-:W-:-:S07]  /*0f40*/  LOP3.LUT R5, R7, R5, RZ, 0xfc, !PT ;  /* 0x0000000507057212 */ /* 0x000fce00078efcff */
[----:B------:R-:W-:Y:S05]  /*0f50*/  @!P0 BRA `(.L_x_19) ;  /* 0x00000000007c8947 */ /* 0x000fea0003800000 */
[----:B------:R-:W-:Y:S01]  /*0f60*/  IMAD.MOV R3, RZ, RZ, -R16 ;  /* 0x000000ffff037224 */ /* 0x000fe200078e0a10 */
[----:B------:R-:W-:Y:S01]  /*0f70*/  DMUL.RP R4, R14, R4 ;  /* 0x000000040e047228 */ /* 0x000fe20000008000 */
[----:B------:R-:W-:-:S06]  /*0f80*/  IMAD.MOV.U32 R2, RZ, RZ, RZ ;  /* 0x000000ffff027224 */ /* 0x000fcc00078e00ff */
[----:B------:R-:W-:-:S03]  /*0f90*/  DFMA R2, R12, -R2, R14 ;  /* 0x800000020c02722b */ /* 0x000fc6000000000e */
[----:B------:R-:W-:-:S03]  /*0fa0*/  LOP3.LUT R7, R5, R7, RZ, 0x3c, !PT ;  /* 0x0000000705077212 */ /* 0x000fc600078e3cff */
[----:B------:R-:W-:-:S04]  /*0fb0*/  IADD3 R2, PT, PT, -R16, -0x43300000, RZ ;  /* 0xbcd0000010027810 */ /* 0x000fc80007ffe1ff */
[----:B------:R-:W-:-:S04]  /*0fc0*/  FSETP.NEU.AND P0, PT, |R3|, R2, PT ;  /* 0x000000020300720b */ /* 0x000fc80003f0d200 */
[----:B------:R-:W-:Y:S02]  /*0fd0*/  FSEL R12, R4, R12, !P0 ;  /* 0x0000000c040c7208 */ /* 0x000fe40004000000 */
[----:B------:R-:W-:Y:S01]  /*0fe0*/  FSEL R13, R7, R13, !P0 ;  /* 0x0000000d070d7208 */ /* 0x000fe20004000000 */
[----:B------:R-:W-:Y:S06]  /*0ff0*/  BRA `(.L_x_19) ;  /* 0x0000000000547947 */ /* 0x000fec0003800000 */
.L_x_18:
[----:B------:R-:W-:-:S14]  /*1000*/  DSETP.NAN.AND P0, PT, R4, R4, PT ;  /* 0x000000040400722a */ /* 0x000fdc0003f08000 */
[----:B------:R-:W-:Y:S05]  /*1010*/  @P0 BRA `(.L_x_20) ;  /* 0x0000000000440947 */ /* 0x000fea0003800000 */
[----:B------:R-:W-:-:S14]  /*1020*/  DSETP.NAN.AND P0, PT, R6, R6, PT ;  /* 0x000000060600722a */ /* 0x000fdc0003f08000 */
[----:B------:R-:W-:Y:S05]  /*1030*/  @P0 BRA `(.L_x_21) ;  /* 0x0000000000300947 */ /* 0x000fea0003800000 */
[----:B------:R-:W-:Y:S01]  /*1040*/  ISETP.NE.AND P0, PT, R21, R20, PT ;  /* 0x000000141500720c */ /* 0x000fe20003f05270 */
[----:B------:R-:W-:Y:S01]  /*1050*/  IMAD.MOV.U32 R13, RZ, RZ, -0x80000 ;  /* 0xfff80000ff0d7424 */ /* 0x000fe200078e00ff */
[----:B------:R-:W-:-:S11]  /*1060*/  MOV R12, 0x0 ;  /* 0x00000000000c7802 */ /* 0x000fd60000000f00 */
[----:B------:R-:W-:Y:S05]  /*1070*/  @!P0 BRA `(.L_x_19) ;  /* 0x0000000000348947 */ /* 0x000fea0003800000 */
[----:B------:R-:W-:Y:S02]  /*1080*/  ISETP.NE.AND P0, PT, R21, 0x7ff00000, PT ;  /* 0x7ff000001500780c */ /* 0x000fe40003f05270 */
[----:B------:R-:W-:Y:S02]  /*1090*/  LOP3.LUT R13, R5, 0x80000000, R7, 0x48, !PT ;  /* 0x80000000050d7812 */ /* 0x000fe400078e4807 */
[----:B------:R-:W-:-:S13]  /*10a0*/  ISETP.EQ.OR P0, PT, R20, RZ, !P0 ;  /* 0x000000ff1400720c */ /* 0x000fda0004702670 */
[----:B------:R-:W-:Y:S01]  /*10b0*/  @P0 LOP3.LUT R2, R13, 0x7ff00000, RZ, 0xfc, !PT ;  /* 0x7ff000000d020812 */ /* 0x000fe200078efcff */
[----:B------:R-:W-:Y:S01]  /*10c0*/  @!P0 IMAD.MOV.U32 R12, RZ, RZ, RZ ;  /* 0x000000ffff0c8224 */ /* 0x000fe200078e00ff */
[----:B------:R-:W-:-:S03]  /*10d0*/  @P0 MOV R12, RZ ;  /* 0x000000ff000c0202 */ /* 0x000fc60000000f00 */
[----:B------:R-:W-:Y:S01]  /*10e0*/  @P0 IMAD.MOV.U32 R13, RZ, RZ, R2 ;  /* 0x000000ffff0d0224 */ /* 0x000fe200078e0002 */
[----:B------:R-:W-:Y:S06]  /*10f0*/  BRA `(.L_x_19) ;  /* 0x0000000000147947 */ /* 0x000fec0003800000 */
.L_x_21:
[----:B------:R-:W-:Y:S01]  /*1100*/  LOP3.LUT R13, R7, 0x80000, RZ, 0xfc, !PT ;  /* 0x00080000070d7812 */ /* 0x000fe200078efcff */
[----:B------:R-:W-:Y:S01]  /*1110*/  IMAD.MOV.U32 R12, RZ, RZ, R6 ;  /* 0x000000ffff0c7224 */ /* 0x000fe200078e0006 */
[----:B------:R-:W-:Y:S06]  /*1120*/  BRA `(.L_x_19) ;  /* 0x0000000000087947 */ /* 0x000fec0003800000 */
.L_x_20:
[----:B------:R-:W-:Y:S02]  /*1130*/  LOP3.LUT R13, R5, 0x80000, RZ, 0xfc, !PT ;  /* 0x00080000050d7812 */ /* 0x000fe400078efcff */
[----:B------:R-:W-:-:S07]  /*1140*/  MOV R12, R4 ;  /* 0x00000004000c7202 */ /* 0x000fce0000000f00 */
.L_x_19:
[----:B------:R-:W-:Y:S05]  /*1150*/  BSYNC.RECONVERGENT B1 ;  /* 0x0000000000017941 */ /* 0x000fea0003800200 */
.L_x_17:
[----:B------:R-:W-:Y:S02]  /*1160*/  HFMA2 R3, -RZ, RZ, 0, 0 ;  /* 0x00000000ff037431 */ /* 0x000fe400000001ff */
[----:B------:R-:W-:-:S04]  /*1170*/  IMAD.MOV.U32 R2, RZ, RZ, R0 ;  /* 0x000000ffff027224 */ /* 0x000fc800078e0000 */
[----:B------:R-:W-:Y:S05]  /*1180*/  RET.REL.NODEC R2 `(_Z13calcCovMatrixPdS_ii) ;  /* 0xffffffec029c7950 */ /* 0x000fea0003c3ffff */
.L_x_22:
        /* <DEDUP_REMOVED lines=15> */
.L_x_38:


//--------------------- .text._Z16subMeansFromColsPdS_S_ii --------------------------
	.section	.text._Z16subMeansFromColsPdS_S_ii,"ax",@progbits
	.align	128
        .global         _Z16subMeansFromColsPdS_S_ii
        .type           _Z16subMeansFromColsPdS_S_ii,@function
        .size           _Z16subMeansFromColsPdS_S_ii,(.L_x_43 - _Z16subMeansFromColsPdS_S_ii)
        .other          _Z16subMeansFromColsPdS_S_ii,@"STO_CUDA_ENTRY STV_DEFAULT"
_Z16subMeansFromColsPdS_S_ii:
.text._Z16subMeansFromColsPdS_S_ii:
[----:B------:R-:W-:Y:S08]  /*0000*/  LDC R1, c[0x0][0x37c] ;  /* 0x0000df00ff017b82 */ /* 0x000ff00000000800 */
[----:B------:R-:W0:Y:S01]  /*0010*/  LDC R8, c[0x0][0x39c] ;  /* 0x0000e700ff087b82 */ /* 0x000e220000000800 */
[----:B------:R-:W1:Y:S07]  /*0020*/  S2R R5, SR_TID.X ;  /* 0x0000000000057919 */ /* 0x000e6e0000002100 */
[----:B------:R-:W1:Y:S08]  /*0030*/  S2UR UR4, SR_CTAID.X ;  /* 0x00000000000479c3 */ /* 0x000e700000002500 */
[----:B------:R-:W1:Y:S01]  /*0040*/  LDC R0, c[0x0][0x360] ;  /* 0x0000d800ff007b82 */ /* 0x000e620000000800 */
[----:B0-----:R-:W-:-:S04]  /*0050*/  IABS R7, R8 ;  /* 0x0000000800077213 */ /* 0x001fc80000000000 */
[----:B------:R-:W0:Y:S01]  /*0060*/  I2F.RP R4, R7 ;  /* 0x0000000700047306 */ /* 0x000e220000209400 */
[----:B-1----:R-:W-:Y:S01]  /*0070*/  IMAD R0, R0, UR4, R5 ;  /* 0x0000000400007c24 */ /* 0x002fe2000f8e0205 */
[----:B------:R-:W1:Y:S06]  /*0080*/  LDCU.64 UR4, c[0x0][0x358] ;  /* 0x00006b00ff0477ac */ /* 0x000e6c0008000a00 */
[----:B0-----:R-:W0:Y:S01]  /*0090*/  MUFU.RCP R4, R4 ;  /* 0x0000000400047308 */ /* 0x001e220000001000 */
[----:B------:R-:W-:Y:S02]  /*00a0*/  ISETP.GE.AND P2, PT, R0, RZ, PT ;  /* 0x000000ff0000720c */ /* 0x000fe40003f46270 */
[----:B0-----:R-:W-:-:S05]  /*00b0*/  IADD3 R2, PT, PT, R4, 0xffffffe, RZ ;  /* 0x0ffffffe04027810 */ /* 0x001fca0007ffe0ff */
[----:B------:R0:W2:Y:S02]  /*00c0*/  F2I.FTZ.U32.TRUNC.NTZ R3, R2 ;  /* 0x0000000200037305 */ /* 0x0000a4000021f000 */
[----:B0-----:R-:W-:Y:S01]  /*00d0*/  IMAD.MOV.U32 R2, RZ, RZ, RZ ;  /* 0x000000ffff027224 */ /* 0x001fe200078e00ff */
[----:B--2---:R-:W-:-:S05]  /*00e0*/  IADD3 R6, PT, PT, RZ, -R3, RZ ;  /* 0x80000003ff067210 */ /* 0x004fca0007ffe0ff */
[----:B------:R-:W-:Y:S01]  /*00f0*/  IMAD R5, R6, R7, RZ ;  /* 0x0000000706057224 */ /* 0x000fe200078e02ff */
[----:B------:R-:W-:-:S03]  /*0100*/  IABS R6, R0 ;  /* 0x0000000000067213 */ /* 0x000fc60000000000 */
[----:B------:R-:W-:Y:S02]  /*0110*/  IMAD.HI.U32 R3, R3, R5, R2 ;  /* 0x0000000503037227 */ /* 0x000fe400078e0002 */
[----:B------:R-:W0:Y:S04]  /*0120*/  LDC.64 R4, c[0x0][0x390] ;  /* 0x0000e400ff047b82 */ /* 0x000e280000000a00 */
[----:B------:R-:W-:-:S05]  /*0130*/  IMAD.HI.U32 R3, R3, R6, RZ ;  /* 0x0000000603037227 */ /* 0x000fca00078e00ff */
[----:B------:R-:W-:-:S05]  /*0140*/  IADD3 R3, PT, PT, -R3, RZ, RZ ;  /* 0x000000ff03037210 */ /* 0x000fca0007ffe1ff */
[C---:B------:R-:W-:Y:S02]  /*0150*/  IMAD R6, R7.reuse, R3, R6 ;  /* 0x0000000307067224 */ /* 0x040fe400078e0206 */
[----:B------:R-:W2:Y:S03]  /*0160*/  LDC.64 R2, c[0x0][0x380] ;  /* 0x0000e000ff027b82 */ /* 0x000ea60000000a00 */
[----:B------:R-:W-:-:S13]  /*0170*/  ISETP.GT.U32.AND P0, PT, R7, R6, PT ;  /* 0x000000060700720c */ /* 0x000fda0003f04070 */
[----:B------:R-:W-:Y:S01]  /*0180*/  @!P0 IMAD.IADD R6, R6, 0x1, -R7 ;  /* 0x0000000106068824 */ /* 0x000fe200078e0a07 */
[----:B------:R-:W-:-:S04]  /*0190*/  ISETP.NE.AND P0, PT, R8, RZ, PT ;  /* 0x000000ff0800720c */ /* 0x000fc80003f05270 */
[----:B------:R-:W-:Y:S01]  /*01a0*/  ISETP.GT.U32.AND P1, PT, R7, R6, PT ;  /* 0x000000060700720c */ /* 0x000fe20003f24070 */
[----:B--2---:R-:W-:-:S06]  /*01b0*/  IMAD.WIDE R2, R0, 0x8, R2 ;  /* 0x0000000800027825 */ /* 0x004fcc00078e0202 */
[----:B-1----:R-:W2:Y:S06]  /*01c0*/  LDG.E.64 R2, desc[UR4][R2.64] ;  /* 0x0000000402027981 */ /* 0x002eac000c1e1b00 */
[----:B------:R-:W-:-:S05]  /*01d0*/  @!P1 IADD3 R6, PT, PT, R6, -R7, RZ ;  /* 0x8000000706069210 */ /* 0x000fca0007ffe0ff */
[----:B------:R-:W-:Y:S01]  /*01e0*/  @!P2 IMAD.MOV R6, RZ, RZ, -R6 ;  /* 0x000000ffff06a224 */ /* 0x000fe200078e0a06 */
[----:B------:R-:W-:Y:S02]  /*01f0*/  @!P0 LOP3.LUT R6, RZ, R8, RZ, 0x33, !PT ;  /* 0x00000008ff068212 */ /* 0x000fe400078e33ff */
[----:B------:R-:W1:Y:S03]  /*0200*/  LDC.64 R8, c[0x0][0x388] ;  /* 0x0000e200ff087b82 */ /* 0x000e660000000a00 */
[----:B0-----:R-:W-:-:S06]  /*0210*/  IMAD.WIDE R4, R6, 0x8, R4 ;  /* 0x0000000806047825 */ /* 0x001fcc00078e0204 */
[----:B------:R-:W2:Y:S01]  /*0220*/  LDG.E.64 R4, desc[UR4][R4.64] ;  /* 0x0000000404047981 */ /* 0x000ea2000c1e1b00 */
[----:B-1----:R-:W-:Y:S01]  /*0230*/  IMAD.WIDE R8, R0, 0x8, R8 ;  /* 0x0000000800087825 */ /* 0x002fe200078e0208 */
[----:B--2---:R-:W-:-:S07]  /*0240*/  DADD R6, R2, -R4 ;  /* 0x0000000002067229 */ /* 0x004fce0000000804 */
[----:B------:R-:W-:Y:S01]  /*0250*/  STG.E.64 desc[UR4][R8.64], R6 ;  /* 0x0000000608007986 */ /* 0x000fe2000c101b04 */
[----:B------:R-:W-:Y:S05]  /*0260*/  EXIT ;  /* 0x000000000000794d */ /* 0x000fea0003800000 */
.L_x_23:
        /* <DEDUP_REMOVED lines=9> */
.L_x_43:


//--------------------- .text._Z14meanOfFeaturesPdS_ii --------------------------
	.section	.text._Z14meanOfFeaturesPdS_ii,"ax",@progbits
	.align	128
        .global         _Z14meanOfFeaturesPdS_ii
        .type           _Z14meanOfFeaturesPdS_ii,@function
        .size           _Z14meanOfFeaturesPdS_ii,(.L_x_39 - _Z14meanOfFeaturesPdS_ii)
        .other          _Z14meanOfFeaturesPdS_ii,@"STO_CUDA_ENTRY STV_DEFAULT"
_Z14meanOfFeaturesPdS_ii:
.text._Z14meanOfFeaturesPdS_ii:
[----:B------:R-:W-:Y:S01]  /*0000*/  LDC R1, c[0x0][0x37c] ;  /* 0x0000df00ff017b82 */ /* 0x000fe20000000800 */
[----:B------:R-:W0:Y:S07]  /*0010*/  S2R R3, SR_TID.X ;  /* 0x0000000000037919 */ /* 0x000e2e0000002100 */
[----:B------:R-:W0:Y:S01]  /*0020*/  S2UR UR4, SR_CTAID.X ;  /* 0x00000000000479c3 */ /* 0x000e220000002500 */
[----:B------:R-:W1:Y:S01]  /*0030*/  LDCU.64 UR8, c[0x0][0x358] ;  /* 0x00006b00ff0877ac */ /* 0x000e620008000a00 */
[----:B------:R-:W-:Y:S01]  /*0040*/  CS2R R6, SRZ ;  /* 0x0000000000067805 */ /* 0x000fe2000001ff00 */
[----:B------:R-:W2:Y:S05]  /*0050*/  LDCU UR7, c[0x0][0x390] ;  /* 0x00007200ff0777ac */ /* 0x000eaa0008000800 */
[----:B------:R-:W0:Y:S08]  /*0060*/  LDC R0, c[0x0][0x360] ;  /* 0x0000d800ff007b82 */ /* 0x000e300000000800 */
[----:B------:R-:W3:Y:S01]  /*0070*/  LDC.64 R4, c[0x0][0x388] ;  /* 0x0000e200ff047b82 */ /* 0x000ee20000000a00 */
[----:B--2---:R-:W-:Y:S01]  /*0080*/  UISETP.GE.AND UP0, UPT, UR7, 0x1, UPT ;  /* 0x000000010700788c */ /* 0x004fe2000bf06270 */
[----:B0-----:R-:W-:-:S04]  /*0090*/  IMAD R0, R0, UR4, R3 ;  /* 0x0000000400007c24 */ /* 0x001fc8000f8e0203 */
[----:B---3--:R-:W-:-:S05]  /*00a0*/  IMAD.WIDE R4, R0, 0x8, R4 ;  /* 0x0000000800047825 */ /* 0x008fca00078e0204 */
[----:B-1----:R0:W-:Y:S01]  /*00b0*/  STG.E.64 desc[UR8][R4.64], RZ ;  /* 0x000000ff04007986 */ /* 0x0021e2000c101b08 */
[----:B------:R-:W-:Y:S05]  /*00c0*/  BRA.U !UP0, `(.L_x_24) ;  /* 0x00000009087c7547 */ /* 0x000fea000b800000 */
[----:B------:R-:W-:Y:S01]  /*00d0*/  UISETP.GE.U32.AND UP1, UPT, UR7, 0x10, UPT ;  /* 0x000000100700788c */ /* 0x000fe2000bf26070 */
[----:B------:R-:W-:Y:S01]  /*00e0*/  CS2R R6, SRZ ;  /* 0x0000000000067805 */ /* 0x000fe2000001ff00 */
[----:B------:R-:W-:Y:S01]  /*00f0*/  ULOP3.LUT UR5, UR7, 0xf, URZ, 0xc0, !UPT ;  /* 0x0000000f07057892 */ /* 0x000fe2000f8ec0ff */
[----:B------:R-:W-:-:S03]  /*0100*/  UMOV UR4, URZ ;  /* 0x000000ff00047c82 */ /* 0x000fc60008000000 */
[----:B------:R-:W-:-:S03]  /*0110*/  UISETP.NE.AND UP0, UPT, UR5, URZ, UPT ;  /* 0x000000ff0500728c */ /* 0x000fc6000bf05270 */
[----:B------:R-:W-:Y:S08]  /*0120*/  BRA.U !UP1, `(.L_x_25) ;  /* 0x0000000509287547 */ /* 0x000ff0000b800000 */
[----:B------:R-:W-:Y:S01]  /*0130*/  ULOP3.LUT UR4, UR7, 0x7ffffff0, URZ, 0xc0, !UPT ;  /* 0x7ffffff007047892 */ /* 0x000fe2000f8ec0ff */
[----:B------:R-:W-:Y:S01]  /*0140*/  IMAD.MOV.U32 R2, RZ, RZ, R0 ;  /* 0x000000ffff027224 */ /* 0x000fe200078e0000 */
[----:B------:R-:W-:Y:S02]  /*0150*/  CS2R R6, SRZ ;  /* 0x0000000000067805 */ /* 0x000fe4000001ff00 */
[----:B------:R-:W-:-:S12]  /*0160*/  UIADD3 UR6, UPT, UPT, -UR4, URZ, URZ ;  /* 0x000000ff04067290 */ /* 0x000fd8000fffe1ff */
.L_x_26:
[----:B-1----:R-:W1:Y:S08]  /*0170*/  LDC.64 R8, c[0x0][0x380] ;  /* 0x0000e000ff087b82 */ /* 0x002e700000000a00 */
[----:B------:R-:W2:Y:S01]  /*0180*/  LDC R3, c[0x0][0x394] ;  /* 0x0000e500ff037b82 */ /* 0x000ea20000000800 */
[----:B-1----:R-:W-:-:S05]  /*0190*/  IMAD.WIDE R8, R2, 0x8, R8 ;  /* 0x0000000802087825 */ /* 0x002fca00078e0208 */
[----:B------:R-:W3:Y:S02]  /*01a0*/  LDG.E.64 R10, desc[UR8][R8.64] ;  /* 0x00000008080a7981 */ /* 0x000ee4000c1e1b00 */
[----:B---3--:R-:W-:Y:S01]  /*01b0*/  DADD R10, R10, R6 ;  /* 0x000000000a0a7229 */ /* 0x008fe20000000006 */
[----:B--2---:R-:W-:-:S06]  /*01c0*/  IMAD.WIDE R6, R3, 0x8, R8 ;  /* 0x0000000803067825 */ /* 0x004fcc00078e0208 */
[----:B------:R1:W-:Y:S04]  /*01d0*/  STG.E.64 desc[UR8][R4.64], R10 ;  /* 0x0000000a04007986 */ /* 0x0003e8000c101b08 */
[----:B------:R-:W2:Y:S01]  /*01e0*/  LDG.E.64 R12, desc[UR8][R6.64] ;  /* 0x00000008060c7981 */ /* 0x000ea2000c1e1b00 */
[----:B------:R-:W-:Y:S01]  /*01f0*/  IMAD.WIDE R14, R3, 0x8, R6 ;  /* 0x00000008030e7825 */ /* 0x000fe200078e0206 */
[----:B--2---:R-:W-:-:S07]  /*0200*/  DADD R12, R10, R12 ;  /* 0x000000000a0c7229 */ /* 0x004fce000000000c */
[----:B------:R2:W-:Y:S04]  /*0210*/  STG.E.64 desc[UR8][R4.64], R12 ;  /* 0x0000000c04007986 */ /* 0x0005e8000c101b08 */
[----:B------:R-:W3:Y:S01]  /*0220*/  LDG.E.64 R16, desc[UR8][R14.64] ;  /* 0x000000080e107981 */ /* 0x000ee2000c1e1b00 */
[----:B------:R-:W-:Y:S01]  /*0230*/  IMAD.WIDE R8, R3, 0x8, R14 ;  /* 0x0000000803087825 */ /* 0x000fe200078e020e */
[----:B---3--:R-:W-:-:S07]  /*0240*/  DADD R16, R12, R16 ;  /* 0x000000000c107229 */ /* 0x008fce0000000010 */
[----:B------:R3:W-:Y:S04]  /*0250*/  STG.E.64 desc[UR8][R4.64], R16 ;  /* 0x0000001004007986 */ /* 0x0007e8000c101b08 */
[----:B------:R-:W4:Y:S01]  /*0260*/  LDG.E.64 R18, desc[UR8][R8.64] ;  /* 0x0000000808127981 */ /* 0x000f22000c1e1b00 */
[----:B-1----:R-:W-:Y:S01]  /*0270*/  IMAD.WIDE R10, R3, 0x8, R8 ;  /* 0x00000008030a7825 */ /* 0x002fe200078e0208 */
[----:B----4-:R-:W-:-:S07]  /*0280*/  DADD R18, R16, R18 ;  /* 0x0000000010127229 */ /* 0x010fce0000000012 */
[----:B------:R1:W-:Y:S04]  /*0290*/  STG.E.64 desc[UR8][R4.64], R18 ;  /* 0x0000001204007986 */ /* 0x0003e8000c101b08 */
[----:B------:R-:W4:Y:S01]  /*02a0*/  LDG.E.64 R6, desc[UR8][R10.64] ;  /* 0x000000080a067981 */ /* 0x000f22000c1e1b00 */
[----:B--2---:R-:W-:Y:S01]  /*02b0*/  IMAD.WIDE R12, R3, 0x8, R10 ;  /* 0x00000008030c7825 */ /* 0x004fe200078e020a */
[----:B----4-:R-:W-:-:S07]  /*02c0*/  DADD R6, R18, R6 ;  /* 0x0000000012067229 */ /* 0x010fce0000000006 */
[----:B------:R2:W-:Y:S04]  /*02d0*/  STG.E.64 desc[UR8][R4.64], R6 ;  /* 0x0000000604007986 */ /* 0x0005e8000c101b08 */
[----:B------:R-:W4:Y:S01]  /*02e0*/  LDG.E.64 R14, desc[UR8][R12.64] ;  /* 0x000000080c0e7981 */ /* 0x000f22000c1e1b00 */
[----:B---3--:R-:W-:Y:S01]  /*02f0*/  IMAD.WIDE R16, R3, 0x8, R12 ;  /* 0x0000000803107825 */ /* 0x008fe200078e020c */
[----:B----4-:R-:W-:-:S07]  /*0300*/  DADD R14, R6, R14 ;  /* 0x00000000060e7229 */ /* 0x010fce000000000e */
        /* <DEDUP_REMOVED lines=33> */
[----:B------:R-:W2:Y:S01]  /*0520*/  LDG.E.64 R10, desc[UR8][R18.64] ;  /* 0x00000008120a7981 */ /* 0x000ea2000c1e1b00 */
[----:B------:R-:W-:Y:S01]  /*0530*/  IMAD.WIDE R20, R3, 0x8, R18 ;  /* 0x0000000803147825 */ /* 0x000fe200078e0212 */
[----:B--2---:R-:W-:-:S07]  /*0540*/  DADD R10, R8, R10 ;  /* 0x00000000080a7229 */ /* 0x004fce000000000a */
[----:B------:R1:W-:Y:S04]  /*0550*/  STG.E.64 desc[UR8][R4.64], R10 ;  /* 0x0000000a04007986 */ /* 0x0003e8000c101b08 */
[----:B------:R-:W3:Y:S01]  /*0560*/  LDG.E.64 R20, desc[UR8][R20.64] ;  /* 0x0000000814147981 */ /* 0x000ee2000c1e1b00 */
[----:B------:R-:W-:Y:S01]  /*0570*/  UIADD3 UR6, UPT, UPT, UR6, 0x10, URZ ;  /* 0x0000001006067890 */ /* 0x000fe2000fffe0ff */
[----:B------:R-:W-:-:S03]  /*0580*/  IMAD R2, R3, 0x10, R2 ;  /* 0x0000001003027824 */ /* 0x000fc600078e0202 */
[----:B------:R-:W-:Y:S01]  /*0590*/  UISETP.NE.AND UP1, UPT, UR6, URZ, UPT ;  /* 0x000000ff0600728c */ /* 0x000fe2000bf25270 */
[----:B---3--:R-:W-:-:S07]  /*05a0*/  DADD R6, R10, R20 ;  /* 0x000000000a067229 */ /* 0x008fce0000000014 */
[----:B------:R1:W-:Y:S01]  /*05b0*/  STG.E.64 desc[UR8][R4.64], R6 ;  /* 0x0000000604007986 */ /* 0x0003e2000c101b08 */
[----:B------:R-:W-:Y:S05]  /*05c0*/  BRA.U UP1, `(.L_x_26) ;  /* 0xfffffff901e87547 */ /* 0x000fea000b83ffff */
.L_x_25:
[----:B------:R-:W-:Y:S05]  /*05d0*/  BRA.U !UP0, `(.L_x_24) ;  /* 0x0000000508387547 */ /* 0x000fea000b800000 */
[----:B------:R-:W-:Y:S02]  /*05e0*/  UISETP.GE.U32.AND UP0, UPT, UR5, 0x8, UPT ;  /* 0x000000080500788c */ /* 0x000fe4000bf06070 */
[----:B------:R-:W-:-:S04]  /*05f0*/  ULOP3.LUT UR6, UR7, 0x7, URZ, 0xc0, !UPT ;  /* 0x0000000707067892 */ /* 0x000fc8000f8ec0ff */
[----:B------:R-:W-:-:S03]  /*0600*/  UISETP.NE.AND UP1, UPT, UR6, URZ, UPT ;  /* 0x000000ff0600728c */ /* 0x000fc6000bf25270 */
[----:B------:R-:W-:Y:S08]  /*0610*/  BRA.U !UP0, `(.L_x_27) ;  /* 0x0000000108907547 */ /* 0x000ff0000b800000 */
[----:B------:R-:W2:Y:S08]  /*0620*/  LDC R3, c[0x0][0x394] ;  /* 0x0000e500ff037b82 */ /* 0x000eb00000000800 */
[----:B-1----:R-:W1:Y:S01]  /*0630*/  LDC.64 R8, c[0x0][0x380] ;  /* 0x0000e000ff087b82 */ /* 0x002e620000000a00 */
[----:B--2---:R-:W-:-:S04]  /*0640*/  IMAD R11, R3, UR4, R0 ;  /* 0x00000004030b7c24 */ /* 0x004fc8000f8e0200 */
[----:B-1----:R-:W-:-:S05]  /*0650*/  IMAD.WIDE R8, R11, 0x8, R8 ;  /* 0x000000080b087825 */ /* 0x002fca00078e0208 */
[----:B------:R-:W2:Y:S02]  /*0660*/  LDG.E.64 R10, desc[UR8][R8.64] ;  /* 0x00000008080a7981 */ /* 0x000ea4000c1e1b00 */
[----:B--2---:R-:W-:Y:S01]  /*0670*/  DADD R10, R6, R10 ;  /* 0x00000000060a7229 */ /* 0x004fe2000000000a */
[----:B------:R-:W-:-:S06]  /*0680*/  IMAD.WIDE R6, R3, 0x8, R8 ;  /* 0x0000000803067825 */ /* 0x000fcc00078e0208 */
        /* <DEDUP_REMOVED lines=13> */
[----:B------:R-:W5:Y:S01]  /*0760*/  LDG.E.64 R6, desc[UR8][R10.64] ;  /* 0x000000080a067981 */ /* 0x000f62000c1e1b00 */
[----:B--2---:R-:W-:Y:S01]  /*0770*/  IMAD.WIDE R12, R3, 0x8, R10 ;  /* 0x00000008030c7825 */ /* 0x004fe200078e020a */
[----:B-----5:R-:W-:-:S07]  /*0780*/  DADD R20, R8, R6 ;  /* 0x0000000008147229 */ /* 0x020fce0000000006 */
[----:B------:R4:W-:Y:S04]  /*0790*/  STG.E.64 desc[UR8][R4.64], R20 ;  /* 0x0000001404007986 */ /* 0x0009e8000c101b08 */
[----:B------:R-:W2:Y:S01]  /*07a0*/  LDG.E.64 R6, desc[UR8][R12.64] ;  /* 0x000000080c067981 */ /* 0x000ea2000c1e1b00 */
[----:B---3--:R-:W-:Y:S01]  /*07b0*/  IMAD.WIDE R16, R3, 0x8, R12 ;  /* 0x0000000803107825 */ /* 0x008fe200078e020c */
[----:B--2---:R-:W-:-:S07]  /*07c0*/  DADD R14, R20, R6 ;  /* 0x00000000140e7229 */ /* 0x004fce0000000006 */
[----:B------:R4:W-:Y:S04]  /*07d0*/  STG.E.64 desc[UR8][R4.64], R14 ;  /* 0x0000000e04007986 */ /* 0x0009e8000c101b08 */
[----:B------:R-:W2:Y:S01]  /*07e0*/  LDG.E.64 R6, desc[UR8][R16.64] ;  /* 0x0000000810067981 */ /* 0x000ea2000c1e1b00 */
[----:B------:R-:W-:Y:S01]  /*07f0*/  IMAD.WIDE R2, R3, 0x8, R16 ;  /* 0x0000000803027825 */ /* 0x000fe200078e0210 */
[----:B--2---:R-:W-:-:S07]  /*0800*/  DADD R18, R14, R6 ;  /* 0x000000000e127229 */ /* 0x004fce0000000006 */
[----:B------:R4:W-:Y:S04]  /*0810*/  STG.E.64 desc[UR8][R4.64], R18 ;  /* 0x0000001204007986 */ /* 0x0009e8000c101b08 */
[----:B------:R-:W2:Y:S01]  /*0820*/  LDG.E.64 R2, desc[UR8][R2.64] ;  /* 0x0000000802027981 */ /* 0x000ea2000c1e1b00 */
[----:B------:R-:W-:Y:S01]  /*0830*/  UIADD3 UR4, UPT, UPT, UR4, 0x8, URZ ;  /* 0x0000000804047890 */ /* 0x000fe2000fffe0ff */
[----:B--2---:R-:W-:-:S07]  /*0840*/  DADD R6, R18, R2 ;  /* 0x0000000012067229 */ /* 0x004fce0000000002 */
[----:B------:R4:W-:Y:S04]  /*0850*/  STG.E.64 desc[UR8][R4.64], R6 ;  /* 0x0000000604007986 */ /* 0x0009e8000c101b08 */
.L_x_27:
[----:B------:R-:W-:Y:S05]  /*0860*/  BRA.U !UP1, `(.L_x_24) ;  /* 0x0000000109947547 */ /* 0x000fea000b800000 */
[----:B------:R-:W-:Y:S02]  /*0870*/  UISETP.GE.U32.AND UP0, UPT, UR6, 0x4, UPT ;  /* 0x000000040600788c */ /* 0x000fe4000bf06070 */
[----:B------:R-:W-:-:S04]  /*0880*/  ULOP3.LUT UR5, UR7, 0x3, URZ, 0xc0, !UPT ;  /* 0x0000000307057892 */ /* 0x000fc8000f8ec0ff */
[----:B------:R-:W-:-:S03]  /*0890*/  UISETP.NE.AND UP1, UPT, UR5, URZ, UPT ;  /* 0x000000ff0500728c */ /* 0x000fc6000bf25270 */
[----:B------:R-:W-:Y:S08]  /*08a0*/  BRA.U !UP0, `(.L_x_28) ;  /* 0x0000000108507547 */ /* 0x000ff0000b800000 */
[----:B----4-:R-:W2:Y:S08]  /*08b0*/  LDC R19, c[0x0][0x394] ;  /* 0x0000e500ff137b82 */ /* 0x010eb00000000800 */
[----:B------:R-:W3:Y:S01]  /*08c0*/  LDC.64 R2, c[0x0][0x380] ;  /* 0x0000e000ff027b82 */ /* 0x000ee20000000a00 */
[----:B--2---:R-:W-:-:S04]  /*08d0*/  IMAD R13, R19, UR4, R0 ;  /* 0x00000004130d7c24 */ /* 0x004fc8000f8e0200 */
[----:B---3--:R-:W-:-:S05]  /*08e0*/  IMAD.WIDE R12, R13, 0x8, R2 ;  /* 0x000000080d0c7825 */ /* 0x008fca00078e0202 */
[----:B------:R-:W2:Y:S01]  /*08f0*/  LDG.E.64 R2, desc[UR8][R12.64] ;  /* 0x000000080c027981 */ /* 0x000ea2000c1e1b00 */
[----:B-1----:R-:W-:Y:S01]  /*0900*/  IMAD.WIDE R14, R19, 0x8, R12 ;  /* 0x00000008130e7825 */ /* 0x002fe200078e020c */
[----:B--2---:R-:W-:-:S07]  /*0910*/  DADD R2, R6, R2 ;  /* 0x0000000006027229 */ /* 0x004fce0000000002 */
[----:B------:R2:W-:Y:S04]  /*0920*/  STG.E.64 desc[UR8][R4.64], R2 ;  /* 0x0000000204007986 */ /* 0x0005e8000c101b08 */
[----:B------:R-:W3:Y:S01]  /*0930*/  LDG.E.64 R6, desc[UR8][R14.64] ;  /* 0x000000080e067981 */ /* 0x000ee2000c1e1b00 */
[----:B------:R-:W-:Y:S01]  /*0940*/  IMAD.WIDE R16, R19, 0x8, R14 ;  /* 0x0000000813107825 */ /* 0x000fe200078e020e */
[----:B---3--:R-:W-:-:S07]  /*0950*/  DADD R8, R2, R6 ;  /* 0x0000000002087229 */ /* 0x008fce0000000006 */
[----:B------:R2:W-:Y:S04]  /*0960*/  STG.E.64 desc[UR8][R4.64], R8 ;  /* 0x0000000804007986 */ /* 0x0005e8000c101b08 */
[----:B------:R-:W3:Y:S01]  /*0970*/  LDG.E.64 R6, desc[UR8][R16.64] ;  /* 0x0000000810067981 */ /* 0x000ee2000c1e1b00 */
[----:B------:R-:W-:Y:S01]  /*0980*/  IMAD.WIDE R18, R19, 0x8, R16 ;  /* 0x0000000813127825 */ /* 0x000fe200078e0210 */
[----:B---3--:R-:W-:-:S07]  /*0990*/  DADD R10, R8, R6 ;  /* 0x00000000080a7229 */ /* 0x008fce0000000006 */
[----:B------:R2:W-:Y:S04]  /*09a0*/  STG.E.64 desc[UR8][R4.64], R10 ;  /* 0x0000000a04007986 */ /* 0x0005e8000c101b08 */
[----:B------:R-:W3:Y:S01]  /*09b0*/  LDG.E.64 R6, desc[UR8][R18.64] ;  /* 0x0000000812067981 */ /* 0x000ee2000c1e1b00 */
[----:B------:R-:W-:Y:S01]  /*09c0*/  UIADD3 UR4, UPT, UPT, UR4, 0x4, URZ ;  /* 0x0000000404047890 */ /* 0x000fe2000fffe0ff */
[----:B---3--:R-:W-:-:S07]  /*09d0*/  DADD R6, R10, R6 ;  /* 0x000000000a067229 */ /* 0x008fce0000000006 */
[----:B------:R2:W-:Y:S04]  /*09e0*/  STG.E.64 desc[UR8][R4.64], R6 ;  /* 0x0000000604007986 */ /* 0x0005e8000c101b08 */
.L_x_28:
[----:B------:R-:W-:Y:S05]  /*09f0*/  BRA.U !UP1, `(.L_x_24) ;  /* 0x0000000109307547 */ /* 0x000fea000b800000 */
[----:B-12---:R-:W1:Y:S01]  /*0a00*/  LDC R10, c[0x0][0x394] ;  /* 0x0000e500ff0a7b82 */ /* 0x006e620000000800 */
[----:B------:R-:W-:-:S07]  /*0a10*/  UIADD3 UR5, UPT, UPT, -UR5, URZ, URZ ;  /* 0x000000ff05057290 */ /* 0x000fce000fffe1ff */
[----:B----4-:R-:W2:Y:S01]  /*0a20*/  LDC.64 R8, c[0x0][0x380] ;  /* 0x0000e000ff087b82 */ /* 0x010ea20000000a00 */
[----:B-1----:R-:W-:-:S07]  /*0a30*/  IMAD R11, R10, UR4, R0 ;  /* 0x000000040a0b7c24 */ /* 0x002fce000f8e0200 */
.L_x_29:
[----:B--2---:R-:W-:-:S06]  /*0a40*/  IMAD.WIDE R2, R11, 0x8, R8 ;  /* 0x000000080b027825 */ /* 0x004fcc00078e0208 */
[----:B------:R-:W2:Y:S01]  /*0a50*/  LDG.E.64 R2, desc[UR8][R2.64] ;  /* 0x0000000802027981 */ /* 0x000ea2000c1e1b00 */
[----:B------:R-:W-:Y:S01]  /*0a60*/  UIADD3 UR5, UPT, UPT, UR5, 0x1, URZ ;  /* 0x0000000105057890 */ /* 0x000fe2000fffe0ff */
[----:B------:R-:W-:-:S03]  /*0a70*/  IADD3 R11, PT, PT, R11, R10, RZ ;  /* 0x0000000a0b0b7210 */ /* 0x000fc60007ffe0ff */
[----:B------:R-:W-:Y:S01]  /*0a80*/  UISETP.NE.AND UP0, UPT, UR5, URZ, UPT ;  /* 0x000000ff0500728c */ /* 0x000fe2000bf05270 */
[----:B--23--:R-:W-:-:S07]  /*0a90*/  DADD R6, R2, R6 ;  /* 0x0000000002067229 */ /* 0x00cfce0000000006 */
[----:B------:R3:W-:Y:S01]  /*0aa0*/  STG.E.64 desc[UR8][R4.64], R6 ;  /* 0x0000000604007986 */ /* 0x0007e2000c101b08 */
[----:B------:R-:W-:Y:S05]  /*0ab0*/  BRA.U UP0, `(.L_x_29) ;  /* 0xfffffffd00e07547 */ /* 0x000fea000b83ffff */
.L_x_24:
[----:B-12-4-:R-:W1:Y:S01]  /*0ac0*/  I2F.F64 R8, UR7 ;  /* 0x0000000700087d12 */ /* 0x016e620008201c00 */
[----:B------:R-:W-:Y:S01]  /*0ad0*/  IMAD.MOV.U32 R2, RZ, RZ, 0x1 ;  /* 0x00000001ff027424 */ /* 0x000fe200078e00ff */
[----:B------:R-:W-:Y:S01]  /*0ae0*/  FSETP.GEU.AND P1, PT, |R7|, 6.5827683646048100446e-37, PT ;  /* 0x036000000700780b */ /* 0x000fe20003f2e200 */
[----:B------:R-:W-:Y:S05]  /*0af0*/  BSSY.RECONVERGENT B0, `(.L_x_30) ;  /* 0x0000011000007945 */ /* 0x000fea0003800200 */
[----:B-1----:R-:W1:Y:S02]  /*0b00*/  MUFU.RCP64H R3, R9 ;  /* 0x0000000900037308 */ /* 0x002e640000001800 */
[----:B-1----:R-:W-:-:S08]  /*0b10*/  DFMA R10, -R8, R2, 1 ;  /* 0x3ff00000080a742b */ /* 0x002fd00000000102 */
[----:B------:R-:W-:-:S08]  /*0b20*/  DFMA R10, R10, R10, R10 ;  /* 0x0000000a0a0a722b */ /* 0x000fd0000000000a */
[----:B------:R-:W-:-:S08]  /*0b30*/  DFMA R10, R2, R10, R2 ;  /* 0x0000000a020a722b */ /* 0x000fd00000000002 */
[----:B------:R-:W-:-:S08]  /*0b40*/  DFMA R2, -R8, R10, 1 ;  /* 0x3ff000000802742b */ /* 0x000fd0000000010a */
[----:B------:R-:W-:-:S08]  /*0b50*/  DFMA R2, R10, R2, R10 ;  /* 0x000000020a02722b */ /* 0x000fd0000000000a */
[----:B------:R-:W-:-:S08]  /*0b60*/  DMUL R10, R2, R6 ;  /* 0x00000006020a7228 */ /* 0x000fd00000000000 */
[----:B------:R-:W-:-:S08]  /*0b70*/  DFMA R12, -R8, R10, R6 ;  /* 0x0000000a080c722b */ /* 0x000fd00000000106 */
[----:B------:R-:W-:-:S10]  /*0b80*/  DFMA R2, R2, R12, R10 ;  /* 0x0000000c0202722b */ /* 0x000fd4000000000a */
[----:B------:R-:W-:-:S05]  /*0b90*/  FFMA R0, RZ, R9, R3 ;  /* 0x00000009ff007223 */ /* 0x000fca0000000003 */
[----:B------:R-:W-:-:S13]  /*0ba0*/  FSETP.GT.AND P0, PT, |R0|, 1.469367938527859385e-39, PT ;  /* 0x001000000000780b */ /* 0x000fda0003f04200 */
[----:B------:R-:W-:Y:S05]  /*0bb0*/  @P0 BRA P1, `(.L_x_31) ;  /* 0x0000000000100947 */ /* 0x000fea0000800000 */
[----:B------:R-:W-:-:S07]  /*0bc0*/  MOV R0, 0xbe0 ;  /* 0x00000be000007802 */ /* 0x000fce0000000f00 */
[----:B0--3--:R-:W-:Y:S05]  /*0bd0*/  CALL.REL.NOINC `($__internal_1_$__cuda_sm20_div_rn_f64_full) ;  /* 0x0000000000147944 */ /* 0x009fea0003c00000 */
[----:B------:R-:W-:Y:S01]  /*0be0*/  IMAD.MOV.U32 R2, RZ, RZ, R12 ;  /* 0x000000ffff027224 */ /* 0x000fe200078e000c */
[----:B------:R-:W-:-:S07]  /*0bf0*/  MOV R3, R13 ;  /* 0x0000000d00037202 */ /* 0x000fce0000000f00 */
.L_x_31:
[----:B------:R-:W-:Y:S05]  /*0c00*/  BSYNC.RECONVERGENT B0 ;  /* 0x0000000000007941 */ /* 0x000fea0003800200 */
.L_x_30:
[----:B------:R-:W-:Y:S01]  /*0c10*/  STG.E.64 desc[UR8][R4.64], R2 ;  /* 0x0000000204007986 */ /* 0x000fe2000c101b08 */
[----:B------:R-:W-:Y:S05]  /*0c20*/  EXIT ;  /* 0x000000000000794d */ /* 0x000fea0003800000 */
        .weak           $__internal_1_$__cuda_sm20_div_rn_f64_full
        .type           $__internal_1_$__cuda_sm20_div_rn_f64_full,@function
        .size           $__internal_1_$__cuda_sm20_div_rn_f64_full,(.L_x_39 - $__internal_1_$__cuda_sm20_div_rn_f64_full)
$__internal_1_$__cuda_sm20_div_rn_f64_full:
[C---:B------:R-:W-:Y:S01]  /*0c30*/  FSETP.GEU.AND P0, PT, |R9|.reuse, 1.469367938527859385e-39, PT ;  /* 0x001000000900780b */ /* 0x040fe20003f0e200 */
[----:B------:R-:W-:Y:S01]  /*0c40*/  IMAD.MOV.U32 R16, RZ, RZ, 0x1 ;  /* 0x00000001ff107424 */ /* 0x000fe200078e00ff */
[----:B------:R-:W-:Y:S01]  /*0c50*/  LOP3.LUT R2, R9, 0x800fffff, RZ, 0xc0, !PT ;  /* 0x800fffff09027812 */ /* 0x000fe200078ec0ff */
[----:B------:R-:W-:Y:S01]  /*0c60*/  BSSY.RECONVERGENT B1, `(.L_x_32) ;  /* 0x0000055000017945 */ /* 0x000fe20003800200 */
[C---:B------:R-:W-:Y:S02]  /*0c70*/  FSETP.GEU.AND P2, PT, |R7|.reuse, 1.469367938527859385e-39, PT ;  /* 0x001000000700780b */ /* 0x040fe40003f4e200 */
[----:B------:R-:W-:Y:S01]  /*0c80*/  LOP3.LUT R3, R2, 0x3ff00000, RZ, 0xfc, !PT ;  /* 0x3ff0000002037812 */ /* 0x000fe200078efcff */
[----:B------:R-:W-:Y:S01]  /*0c90*/  IMAD.MOV.U32 R2, RZ, RZ, R8 ;  /* 0x000000ffff027224 */ /* 0x000fe200078e0008 */
[----:B------:R-:W-:Y:S02]  /*0ca0*/  LOP3.LUT R12, R7, 0x7ff00000, RZ, 0xc0, !PT ;  /* 0x7ff00000070c7812 */ /* 0x000fe400078ec0ff */
[----:B------:R-:W-:-:S03]  /*0cb0*/  LOP3.LUT R15, R9, 0x7ff00000, RZ, 0xc0, !PT ;  /* 0x7ff00000090f7812 */ /* 0x000fc600078ec0ff */
[----:B------:R-:W-:Y:S01]  /*0cc0*/  @!P0 DMUL R2, R8, 8.98846567431157953865e+307 ;  /* 0x7fe0000008028828 */ /* 0x000fe20000000000 */
[----:B------:R-:W-:-:S03]  /*0cd0*/  ISETP.GE.U32.AND P1, PT, R12, R15, PT ;  /* 0x0000000f0c00720c */ /* 0x000fc60003f26070 */
[----:B------:R-:W-:Y:S01]  /*0ce0*/  @!P2 LOP3.LUT R13, R9, 0x7ff00000, RZ, 0xc0, !PT ;  /* 0x7ff00000090da812 */ /* 0x000fe200078ec0ff */
[----:B------:R-:W-:Y:S01]  /*0cf0*/  @!P2 IMAD.MOV.U32 R18, RZ, RZ, RZ ;  /* 0x000000ffff12a224 */ /* 0x000fe200078e00ff */
[----:B------:R-:W0:Y:S02]  /*0d00*/  MUFU.RCP64H R17, R3 ;  /* 0x0000000300117308 */ /* 0x000e240000001800 */
[----:B------:R-:W-:Y:S02]  /*0d10*/  @!P2 ISETP.GE.U32.AND P3, PT, R12, R13, PT ;  /* 0x0000000d0c00a20c */ /* 0x000fe40003f66070 */
[----:B------:R-:W-:-:S04]  /*0d20*/  MOV R13, 0x1ca00000 ;  /* 0x1ca00000000d7802 */ /* 0x000fc80000000f00 */
[----:B------:R-:W-:-:S04]  /*0d30*/  @!P2 SEL R19, R13, 0x63400000, !P3 ;  /* 0x634000000d13a807 */ /* 0x000fc80005800000 */
[----:B------:R-:W-:-:S04]  /*0d40*/  @!P2 LOP3.LUT R19, R19, 0x80000000, R7, 0xf8, !PT ;  /* 0x800000001313a812 */ /* 0x000fc800078ef807 */
[----:B------:R-:W-:Y:S01]  /*0d50*/  @!P2 LOP3.LUT R19, R19, 0x100000, RZ, 0xfc, !PT ;  /* 0x001000001313a812 */ /* 0x000fe200078efcff */
[----:B0-----:R-:W-:-:S08]  /*0d60*/  DFMA R10, R16, -R2, 1 ;  /* 0x3ff00000100a742b */ /* 0x001fd00000000802 */
[----:B------:R-:W-:-:S08]  /*0d70*/  DFMA R10, R10, R10, R10 ;  /* 0x0000000a0a0a722b */ /* 0x000fd0000000000a */
[----:B------:R-:W-:Y:S01]  /*0d80*/  DFMA R16, R16, R10, R16 ;  /* 0x0000000a1010722b */ /* 0x000fe20000000010 */
[----:B------:R-:W-:Y:S01]  /*0d90*/  SEL R11, R13, 0x63400000, !P1 ;  /* 0x634000000d0b7807 */ /* 0x000fe20004800000 */
[----:B------:R-:W-:-:S03]  /*0da0*/  IMAD.MOV.U32 R10, RZ, RZ, R6 ;  /* 0x000000ffff0a7224 */ /* 0x000fc600078e0006 */
[----:B------:R-:W-:-:S03]  /*0db0*/  LOP3.LUT R11, R11, 0x800fffff, R7, 0xf8, !PT ;  /* 0x800fffff0b0b7812 */ /* 0x000fc600078ef807 */
[----:B------:R-:W-:-:S03]  /*0dc0*/  DFMA R20, R16, -R2, 1 ;  /* 0x3ff000001014742b */ /* 0x000fc60000000802 */
[----:B------:R-:W-:-:S05]  /*0dd0*/  @!P2 DFMA R10, R10, 2, -R18 ;  /* 0x400000000a0aa82b */ /* 0x000fca0000000812 */
[----:B------:R-:W-:Y:S01]  /*0de0*/  DFMA R16, R16, R20, R16 ;  /* 0x000000141010722b */ /* 0x000fe20000000010 */
[----:B------:R-:W-:Y:S01]  /*0df0*/  MOV R21, R12 ;  /* 0x0000000c00157202 */ /* 0x000fe20000000f00 */
[----:B------:R-:W-:Y:S01]  /*0e00*/  IMAD.MOV.U32 R20, RZ, RZ, R15 ;  /* 0x000000ffff147224 */ /* 0x000fe200078e000f */
[----:B------:R-:W-:Y:S02]  /*0e10*/  @!P0 LOP3.LUT R20, R3, 0x7ff00000, RZ, 0xc0, !PT ;  /* 0x7ff0000003148812 */ /* 0x000fe400078ec0ff */
[----:B------:R-:W-:Y:S02]  /*0e20*/  @!P2 LOP3.LUT R21, R11, 0x7ff00000, RZ, 0xc0, !PT ;  /* 0x7ff000000b15a812 */ /* 0x000fe400078ec0ff */
[----:B------:R-:W-:Y:S01]  /*0e30*/  IADD3 R23, PT, PT, R20, -0x1, RZ ;  /* 0xffffffff14177810 */ /* 0x000fe20007ffe0ff */
[----:B------:R-:W-:Y:S02]  /*0e40*/  DMUL R18, R16, R10 ;  /* 0x0000000a10127228 */ /* 0x000fe40000000000 */
[----:B------:R-:W-:-:S05]  /*0e50*/  VIADD R22, R21, 0xffffffff ;  /* 0xffffffff15167836 */ /* 0x000fca0000000000 */
[----:B------:R-:W-:Y:S01]  /*0e60*/  ISETP.GT.U32.AND P0, PT, R22, 0x7feffffe, PT ;  /* 0x7feffffe1600780c */ /* 0x000fe20003f04070 */
[----:B------:R-:W-:-:S03]  /*0e70*/  DFMA R14, R18, -R2, R10 ;  /* 0x80000002120e722b */ /* 0x000fc6000000000a */
[----:B------:R-:W-:-:S05]  /*0e80*/  ISETP.GT.U32.OR P0, PT, R23, 0x7feffffe, P0 ;  /* 0x7feffffe1700780c */ /* 0x000fca0000704470 */
[----:B------:R-:W-:-:S08]  /*0e90*/  DFMA R14, R16, R14, R18 ;  /* 0x0000000e100e722b */ /* 0x000fd00000000012 */
[----:B------:R-:W-:Y:S05]  /*0ea0*/  @P0 BRA `(.L_x_33) ;  /* 0x00000000006c0947 */ /* 0x000fea0003800000 */
[----:B------:R-:W-:-:S04]  /*0eb0*/  LOP3.LUT R7, R9, 0x7ff00000, RZ, 0xc0, !PT ;  /* 0x7ff0000009077812 */ /* 0x000fc800078ec0ff */
[CC--:B------:R-:W-:Y:S02]  /*0ec0*/  VIADDMNMX R6, R12.reuse, -R7.reuse, 0xb9600000, !PT ;  /* 0xb96000000c067446 */ /* 0x0c0fe40007800907 */
[----:B------:R-:W-:Y:S02]  /*0ed0*/  ISETP.GE.U32.AND P0, PT, R12, R7, PT ;  /* 0x000000070c00720c */ /* 0x000fe40003f06070 */
[----:B------:R-:W-:Y:S02]  /*0ee0*/  VIMNMX R6, PT, PT, R6, 0x46a00000, PT ;  /* 0x46a0000006067848 */ /* 0x000fe40003fe0100 */
[----:B------:R-:W-:-:S05]  /*0ef0*/  SEL R13, R13, 0x63400000, !P0 ;  /* 0x634000000d0d7807 */ /* 0x000fca0004000000 */
[----:B------:R-:W-:Y:S01]  /*0f00*/  IMAD.IADD R16, R6, 0x1, -R13 ;  /* 0x0000000106107824 */ /* 0x000fe200078e0a0d */
[----:B------:R-:W-:-:S03]  /*0f10*/  MOV R6, RZ ;  /* 0x000000ff00067202 */ /* 0x000fc60000000f00 */
[----:B------:R-:W-:-:S06]  /*0f20*/  VIADD R7, R16, 0x7fe00000 ;  /* 0x7fe0000010077836 */ /* 0x000fcc0000000000 */
[----:B------:R-:W-:-:S10]  /*0f30*/  DMUL R12, R14, R6 ;  /* 0x000000060e0c7228 */ /* 0x000fd40000000000 */
[----:B------:R-:W-:-:S13]  /*0f40*/  FSETP.GTU.AND P0, PT, |R13|, 1.469367938527859385e-39, PT ;  /* 0x001000000d00780b */ /* 0x000fda0003f0c200 */
[----:B------:R-:W-:Y:S05]  /*0f50*/  @P0 BRA `(.L_x_34) ;  /* 0x0000000000940947 */ /* 0x000fea0003800000 */
[----:B------:R-:W-:Y:S01]  /*0f60*/  DFMA R2, R14, -R2, R10 ;  /* 0x800000020e02722b */ /* 0x000fe2000000000a */
[----:B------:R-:W-:-:S09]  /*0f70*/  IMAD.MOV.U32 R6, RZ, RZ, RZ ;  /* 0x000000ffff067224 */ /* 0x000fd200078e00ff */
[C---:B------:R-:W-:Y:S02]  /*0f80*/  FSETP.NEU.AND P0, PT, R3.reuse, RZ, PT ;  /* 0x000000ff0300720b */ /* 0x040fe40003f0d000 */
[----:B------:R-:W-:-:S04]  /*0f90*/  LOP3.LUT R9, R3, 0x80000000, R9, 0x48, !PT ;  /* 0x8000000003097812 */ /* 0x000fc800078e4809 */
[----:B------:R-:W-:-:S07]  /*0fa0*/  LOP3.LUT R7, R9, R7, RZ, 0xfc, !PT ;  /* 0x0000000709077212 */ /* 0x000fce00078efcff */
[----:B------:R-:W-:Y:S05]  /*0fb0*/  @!P0 BRA `(.L_x_34) ;  /* 0x00000000007c8947 */ /* 0x000fea0003800000 */
[----:B------:R-:W-:Y:S01]  /*0fc0*/  IMAD.MOV R3, RZ, RZ, -R16 ;  /* 0x000000ffff037224 */ /* 0x000fe200078e0a10 */
[----:B------:R-:W-:Y:S01]  /*0fd0*/  MOV R2, RZ ;  /* 0x000000ff00027202 */ /* 0x000fe20000000f00 */
[----:B------:R-:W-:-:S05]  /*0fe0*/  DMUL.RP R6, R14, R6 ;  /* 0x000000060e067228 */ /* 0x000fca0000008000 */
[----:B------:R-:W-:-:S05]  /*0ff0*/  DFMA R2, R12, -R2, R14 ;  /* 0x800000020c02722b */ /* 0x000fca000000000e */
[----:B------:R-:W-:Y:S02]  /*1000*/  LOP3.LUT R9, R7, R9, RZ, 0x3c, !PT ;  /* 0x0000000907097212 */ /* 0x000fe400078e3cff */
[----:B------:R-:W-:-:S04]  /*1010*/  IADD3 R2, PT, PT, -R16, -0x43300000, RZ ;  /* 0xbcd0000010027810 */ /* 0x000fc80007ffe1ff */
[----:B------:R-:W-:-:S04]  /*1020*/  FSETP.NEU.AND P0, PT, |R3|, R2, PT ;  /* 0x000000020300720b */ /* 0x000fc80003f0d200 */
[----:B------:R-:W-:Y:S02]  /*1030*/  FSEL R12, R6, R12, !P0 ;  /* 0x0000000c060c7208 */ /* 0x000fe40004000000 */
[----:B------:R-:W-:Y:S01]  /*1040*/  FSEL R13, R9, R13, !P0 ;  /* 0x0000000d090d7208 */ /* 0x000fe20004000000 */
[----:B------:R-:W-:Y:S06]  /*1050*/  BRA `(.L_x_34) ;  /* 0x0000000000547947 */ /* 0x000fec0003800000 */
.L_x_33:
[----:B------:R-:W-:-:S14]  /*1060*/  DSETP.NAN.AND P0, PT, R6, R6, PT ;  /* 0x000000060600722a */ /* 0x000fdc0003f08000 */
[----:B------:R-:W-:Y:S05]  /*1070*/  @P0 BRA `(.L_x_35) ;  /* 0x0000000000440947 */ /* 0x000fea0003800000 */
[----:B------:R-:W-:-:S14]  /*1080*/  DSETP.NAN.AND P0, PT, R8, R8, PT ;  /* 0x000000080800722a */ /* 0x000fdc0003f08000 */
[----:B------:R-:W-:Y:S05]  /*1090*/  @P0 BRA `(.L_x_36) ;  /* 0x0000000000300947 */ /* 0x000fea0003800000 */
[----:B------:R-:W-:Y:S01]  /*10a0*/  ISETP.NE.AND P0, PT, R21, R20, PT ;  /* 0x000000141500720c */ /* 0x000fe20003f05270 */
[----:B------:R-:W-:Y:S02]  /*10b0*/  IMAD.MOV.U32 R12, RZ, RZ, 0x0 ;  /* 0x00000000ff0c7424 */ /* 0x000fe400078e00ff */
[----:B------:R-:W-:-:S10]  /*10c0*/  IMAD.MOV.U32 R13, RZ, RZ, -0x80000 ;  /* 0xfff80000ff0d7424 */ /* 0x000fd400078e00ff */
[----:B------:R-:W-:Y:S05]  /*10d0*/  @!P0 BRA `(.L_x_34) ;  /* 0x0000000000348947 */ /* 0x000fea0003800000 */
[----:B------:R-:W-:Y:S02]  /*10e0*/  ISETP.NE.AND P0, PT, R21, 0x7ff00000, PT ;  /* 0x7ff000001500780c */ /* 0x000fe40003f05270 */
[----:B------:R-:W-:Y:S02]  /*10f0*/  LOP3.LUT R13, R7, 0x80000000, R9, 0x48, !PT ;  /* 0x80000000070d7812 */ /* 0x000fe400078e4809 */
[----:B------:R-:W-:-:S13]  /*1100*/  ISETP.EQ.OR P0, PT, R20, RZ, !P0 ;  /* 0x000000ff1400720c */ /* 0x000fda0004702670 */
[----:B------:R-:W-:Y:S02]  /*1110*/  @P0 LOP3.LUT R2, R13, 0x7ff00000, RZ, 0xfc, !PT ;  /* 0x7ff000000d020812 */ /* 0x000fe400078efcff */
[----:B------:R-:W-:Y:S01]  /*1120*/  @!P0 MOV R12, RZ ;  /* 0x000000ff000c8202 */ /* 0x000fe20000000f00 */
[----:B------:R-:W-:Y:S01]  /*1130*/  @P0 IMAD.MOV.U32 R12, RZ, RZ, RZ ;  /* 0x000000ffff0c0224 */ /* 0x000fe200078e00ff */
[----:B------:R-:W-:Y:S01]  /*1140*/  @P0 MOV R13, R2 ;  /* 0x00000002000d0202 */ /* 0x000fe20000000f00 */
[----:B------:R-:W-:Y:S06]  /*1150*/  BRA `(.L_x_34) ;  /* 0x0000000000147947 */ /* 0x000fec0003800000 */
.L_x_36:
[----:B------:R-:W-:Y:S01]  /*1160*/  LOP3.LUT R13, R9, 0x80000, RZ, 0xfc, !PT ;  /* 0x00080000090d7812 */ /* 0x000fe200078efcff */
[----:B------:R-:W-:Y:S01]  /*1170*/  IMAD.MOV.U32 R12, RZ, RZ, R8 ;  /* 0x000000ffff0c7224 */ /* 0x000fe200078e0008 */
[----:B------:R-:W-:Y:S06]  /*1180*/  BRA `(.L_x_34) ;  /* 0x0000000000087947 */ /* 0x000fec0003800000 */
.L_x_35:
[----:B------:R-:W-:Y:S02]  /*1190*/  LOP3.LUT R13, R7, 0x80000, RZ, 0xfc, !PT ;  /* 0x00080000070d7812 */ /* 0x000fe400078efcff */
[----:B------:R-:W-:-:S07]  /*11a0*/  MOV R12, R6 ;  /* 0x00000006000c7202 */ /* 0x000fce0000000f00 */
.L_x_34:
[----:B------:R-:W-:Y:S05]  /*11b0*/  BSYNC.RECONVERGENT B1 ;  /* 0x0000000000017941 */ /* 0x000fea0003800200 */
.L_x_32:
[----:B------:R-:W-:Y:S02]  /*11c0*/  HFMA2 R3, -RZ, RZ, 0, 0 ;  /* 0x00000000ff037431 */ /* 0x000fe400000001ff */
[----:B------:R-:W-:-:S04]  /*11d0*/  IMAD.MOV.U32 R2, RZ, RZ, R0 ;  /* 0x000000ffff027224 */ /* 0x000fc800078e0000 */
[----:B------:R-:W-:Y:S05]  /*11e0*/  RET.REL.NODEC R2 `(_Z14meanOfFeaturesPdS_ii) ;  /* 0xffffffec02847950 */ /* 0x000fea0003c3ffff */
.L_x_37:
        /* <DEDUP_REMOVED lines=9> */
.L_x_39:


//--------------------- .nv.global.init           --------------------------
	.section	.nv.global.init,"aw",@progbits
	.align	4
.nv.global.init:
	.type		mrg32k3aM1SubSeq,@object
	.size		mrg32k3aM1SubSeq,(mrg32k3aM2SubSeq - mrg32k3aM1SubSeq)
mrg32k3aM1SubSeq:
        /*0000*/ 	.byte	0x0b, 0xcc, 0xee, 0x04, 0x73, 0x29, 0x8b, 0x6f, 0xf6, 0x53, 0x03, 0xf6, 0x23, 0xf6, 0xea, 0xda
        /* <DEDUP_REMOVED lines=125> */
	.type		mrg32k3aM2SubSeq,@object
	.size		mrg32k3aM2SubSeq,(mrg32k3aM1 - mrg32k3aM2SubSeq)
mrg32k3aM2SubSeq:
        /* <DEDUP_REMOVED lines=126> */
	.type		mrg32k3aM1,@object
	.size		mrg32k3aM1,(mrg32k3aM1Seq - mrg32k3aM1)
mrg32k3aM1:
        /* <DEDUP_REMOVED lines=144> */
	.type		mrg32k3aM1Seq,@object
	.size		mrg32k3aM1Seq,(mrg32k3aM2 - mrg32k3aM1Seq)
mrg32k3aM1Seq:
        /* <DEDUP_REMOVED lines=144> */
	.type		mrg32k3aM2,@object
	.size		mrg32k3aM2,(mrg32k3aM2Seq - mrg32k3aM2)
mrg32k3aM2:
        /* <DEDUP_REMOVED lines=144> */
	.type		mrg32k3aM2Seq,@object
	.size		mrg32k3aM2Seq,(precalc_xorwow_matrix - mrg32k3aM2Seq)
mrg32k3aM2Seq:
        /* <DEDUP_REMOVED lines=144> */
	.type		precalc_xorwow_matrix,@object
	.size		precalc_xorwow_matrix,(precalc_xorwow_offset_matrix - precalc_xorwow_matrix)
precalc_xorwow_matrix:
        /* <DEDUP_REMOVED lines=6400> */
	.type		precalc_xorwow_offset_matrix,@object
	.size		precalc_xorwow_offset_matrix,(.L_1 - precalc_xorwow_offset_matrix)
precalc_xorwow_offset_matrix:
        /* <DEDUP_REMOVED lines=6400> */
.L_1:


//--------------------- .nv.shared.reserved.0     --------------------------
	.section	.nv.shared.reserved.0,"aw",@nobits
	.weak		__nv_reservedSMEM_offset_0_alias
	.size		__nv_reservedSMEM_offset_0_alias, 0, 64
	.other		__nv_reservedSMEM_offset_0_alias,@"STO_CUDA_RESERVED_SHARED STV_DEFAULT"
__nv_reservedSMEM_offset_0_alias:
	.zero		0
	.zero		64


//--------------------- .nv.constant0._Z16findEigenVectorsi --------------------------
	.section	.nv.constant0._Z16findEigenVectorsi,"a",@progbits
	.sectionflags	@""
	.align	4
.nv.constant0._Z16findEigenVectorsi:
	.zero		900


//--------------------- .nv.constant0._Z13genRandVectorPdP17curandStateXORWOWPm --------------------------
	.section	.nv.constant0._Z13genRandVectorPdP17curandStateXORWOWPm,"a",@progbits
	.sectionflags	@""
	.align	4
.nv.constant0._Z13genRandVectorPdP17curandStateXORWOWPm:
	.zero		920


//--------------------- .nv.constant0._Z13calcCovMatrixPdS_ii --------------------------
	.section	.nv.constant0._Z13calcCovMatrixPdS_ii,"a",@progbits
	.sectionflags	@""
	.align	4
.nv.constant0._Z13calcCovMatrixPdS_ii:
	.zero		920


//--------------------- .nv.constant0._Z16subMeansFromColsPdS_S_ii --------------------------
	.section	.nv.constant0._Z16subMeansFromColsPdS_S_ii,"a",@progbits
	.sectionflags	@""
	.align	4
.nv.constant0._Z16subMeansFromColsPdS_S_ii:
	.zero		928


//--------------------- .nv.constant0._Z14meanOfFeaturesPdS_ii --------------------------
	.section	.nv.constant0._Z14meanOfFeaturesPdS_ii,"a",@progbits
	.sectionflags	@""
	.align	4
.nv.constant0._Z14meanOfFeaturesPdS_ii:
	.zero		920


//--------------------- SYMBOLS --------------------------

	.type		.nv.reservedSmem.offset0,@object
	.size		.nv.reservedSmem.offset0,0x4
